	.target	sm_90a

	.elftype	@"ET_EXEC"


//--------------------- .note.nv.tkinfo           --------------------------
	.section	.note.nv.tkinfo,"",@"SHT_NOTE"
	.sectionflags	@"SHF_NOTE_NV_TKINFO"
	.tkinfo
        /*0018*/ 	.word	0x00000002
        /*0030*/ 	.string	""
        /*0030*/ 	.string	"ptxas"
        /*0030*/ 	.string	"Cuda compilation tools, release 13.0, V13.0.88"
        /*0030*/ 	.string	"Build cuda_13.0.r13.0/compiler.36424714_0"
        /*0030*/ 	.string	"-arch sm_90a -m 64 "



//--------------------- .note.nv.cuinfo           --------------------------
	.section	.note.nv.cuinfo,"",@"SHT_NOTE"
	.sectionflags	@"SHF_NOTE_NV_CUINFO"
        /*0018*/ 	.short	0x0002
        /*001a*/ 	.short	0x005a
        /*001c*/ 	.short	0x0082
	.zero		2


//--------------------- .nv.info                  --------------------------
	.section	.nv.info,"",@"SHT_CUDA_INFO"
	.align	4


	//----- nvinfo : EIATTR_REGCOUNT
	.align		4
        /*0000*/ 	.byte	0x04, 0x2f
        /*0002*/ 	.short	(.L_15 - .L_14)
	.align		4
.L_14:
        /*0004*/ 	.word	index@(_ZN7cutlass13device_kernelINS_4gemm6kernel13GemmUniversalIN4cute5tupleIJiiiiEEENS1_10collective13CollectiveMmaINS1_34MainloopSm90TmaGmmaWarpSpecializedILi23ENS5_IJNS4_1CILi2EEENSA_ILi1EEESC_EEENS1_35KernelTmaWarpSpecializedCooperativeEEENS5_IJNSA_ILi256EEENSA_ILi48EEENSA_ILi16EEEEEENS_6half_tENS5_IJlSC_lEEESK_SL_NS4_8TiledMMAINS4_8MMA_AtomIJNS4_4SM904GMMA25MMA_64x16x16_F32F16F16_SSILNSP_5MajorE0ELSR_0ELNSP_7ScaleInE1ELSS_1EEEEEENS4_6LayoutISD_NS5_IJSC_NSA_ILi0EEESW_EEEEENS5_IJNS4_10UnderscoreESZ_SZ_EEEEENS4_13SM90_TMA_LOADENS4_14ComposedLayoutINS4_7SwizzleILi1ELi4ELi3EEENS4_18smem_ptr_flag_bitsILi16EEENSV_INS5_IJNSA_ILi8EEESI_EEENS5_IJSI_SC_EEEEEEEvNS4_8identityENS4_23SM90_TMA_LOAD_MULTICASTES1C_vS1D_EENS_8epilogue10collective6detail29Sm90TmaWarpSpecializedAdapterINS1H_15DefaultEpilogueISK_SL_SL_NS1G_6thread17LinearCombinationISK_Li1EffLNS1L_9ScaleType4KindE0ELNS_15FloatRoundStyleE2ESK_EENS1_15EpilogueDefaultEEEEEvvEEEEvNT_6ParamsE)
        /*0008*/ 	.word	0x000000a8


	//----- nvinfo : EIATTR_FRAME_SIZE
	.align		4
.L_15:
        /*000c*/ 	.byte	0x04, 0x11
        /*000e*/ 	.short	(.L_17 - .L_16)
	.align		4
.L_16:
        /*0010*/ 	.word	index@(_ZN7cutlass13device_kernelINS_4gemm6kernel13GemmUniversalIN4cute5tupleIJiiiiEEENS1_10collective13CollectiveMmaINS1_34MainloopSm90TmaGmmaWarpSpecializedILi23ENS5_IJNS4_1CILi2EEENSA_ILi1EEESC_EEENS1_35KernelTmaWarpSpecializedCooperativeEEENS5_IJNSA_ILi256EEENSA_ILi48EEENSA_ILi16EEEEEENS_6half_tENS5_IJlSC_lEEESK_SL_NS4_8TiledMMAINS4_8MMA_AtomIJNS4_4SM904GMMA25MMA_64x16x16_F32F16F16_SSILNSP_5MajorE0ELSR_0ELNSP_7ScaleInE1ELSS_1EEEEEENS4_6LayoutISD_NS5_IJSC_NSA_ILi0EEESW_EEEEENS5_IJNS4_10UnderscoreESZ_SZ_EEEEENS4_13SM90_TMA_LOADENS4_14ComposedLayoutINS4_7SwizzleILi1ELi4ELi3EEENS4_18smem_ptr_flag_bitsILi16EEENSV_INS5_IJNSA_ILi8EEESI_EEENS5_IJSI_SC_EEEEEEEvNS4_8identityENS4_23SM90_TMA_LOAD_MULTICASTES1C_vS1D_EENS_8epilogue10collective6detail29Sm90TmaWarpSpecializedAdapterINS1H_15DefaultEpilogueISK_SL_SL_NS1G_6thread17LinearCombinationISK_Li1EffLNS1L_9ScaleType4KindE0ELNS_15FloatRoundStyleE2ESK_EENS1_15EpilogueDefaultEEEEEvvEEEEvNT_6ParamsE)
        /*0014*/ 	.word	0x00000000


	//----- nvinfo : EIATTR_MIN_STACK_SIZE
	.align		4
.L_17:
        /*0018*/ 	.byte	0x04, 0x12
        /*001a*/ 	.short	(.L_19 - .L_18)
	.align		4
.L_18:
        /*001c*/ 	.word	index@(_ZN7cutlass13device_kernelINS_4gemm6kernel13GemmUniversalIN4cute5tupleIJiiiiEEENS1_10collective13CollectiveMmaINS1_34MainloopSm90TmaGmmaWarpSpecializedILi23ENS5_IJNS4_1CILi2EEENSA_ILi1EEESC_EEENS1_35KernelTmaWarpSpecializedCooperativeEEENS5_IJNSA_ILi256EEENSA_ILi48EEENSA_ILi16EEEEEENS_6half_tENS5_IJlSC_lEEESK_SL_NS4_8TiledMMAINS4_8MMA_AtomIJNS4_4SM904GMMA25MMA_64x16x16_F32F16F16_SSILNSP_5MajorE0ELSR_0ELNSP_7ScaleInE1ELSS_1EEEEEENS4_6LayoutISD_NS5_IJSC_NSA_ILi0EEESW_EEEEENS5_IJNS4_10UnderscoreESZ_SZ_EEEEENS4_13SM90_TMA_LOADENS4_14ComposedLayoutINS4_7SwizzleILi1ELi4ELi3EEENS4_18smem_ptr_flag_bitsILi16EEENSV_INS5_IJNSA_ILi8EEESI_EEENS5_IJSI_SC_EEEEEEEvNS4_8identityENS4_23SM90_TMA_LOAD_MULTICASTES1C_vS1D_EENS_8epilogue10collective6detail29Sm90TmaWarpSpecializedAdapterINS1H_15DefaultEpilogueISK_SL_SL_NS1G_6thread17LinearCombinationISK_Li1EffLNS1L_9ScaleType4KindE0ELNS_15FloatRoundStyleE2ESK_EENS1_15EpilogueDefaultEEEEEvvEEEEvNT_6ParamsE)
        /*0020*/ 	.word	0x00000000
.L_19:


//--------------------- .nv.compat                --------------------------
	.section	.nv.compat,"",@"SHT_CUDA_COMPAT_INFO"
	.align	4
        /*0000*/ 	.byte	0x02, 0x09, 0x01, 0x00, 0x02, 0x02, 0x04, 0x00, 0x02, 0x05, 0x05, 0x00, 0x03, 0x07, 0x01, 0x01
        /*0010*/ 	.byte	0x02, 0x03, 0x01, 0x00, 0x02, 0x06, 0x01, 0x00, 0x04, 0x0b, 0x08, 0x00, 0x00, 0x00, 0x00, 0x00
        /*0020*/ 	.byte	0x00, 0x00, 0x00, 0x00


//--------------------- .nv.info._ZN7cutlass13device_kernelINS_4gemm6kernel13GemmUniversalIN4cute5tupleIJiiiiEEENS1_10collective13CollectiveMmaINS1_34MainloopSm90TmaGmmaWarpSpecializedILi23ENS5_IJNS4_1CILi2EEENSA_ILi1EEESC_EEENS1_35KernelTmaWarpSpecializedCooperativeEEENS5_IJNSA_ILi256EEENSA_ILi48EEENSA_ILi16EEEEEENS_6half_tENS5_IJlSC_lEEESK_SL_NS4_8TiledMMAINS4_8MMA_AtomIJNS4_4SM904GMMA25MMA_64x16x16_F32F16F16_SSILNSP_5MajorE0ELSR_0ELNSP_7ScaleInE1ELSS_1EEEEEENS4_6LayoutISD_NS5_IJSC_NSA_ILi0EEESW_EEEEENS5_IJNS4_10UnderscoreESZ_SZ_EEEEENS4_13SM90_TMA_LOADENS4_14ComposedLayoutINS4_7SwizzleILi1ELi4ELi3EEENS4_18smem_ptr_flag_bitsILi16EEENSV_INS5_IJNSA_ILi8EEESI_EEENS5_IJSI_SC_EEEEEEEvNS4_8identityENS4_23SM90_TMA_LOAD_MULTICASTES1C_vS1D_EENS_8epilogue10collective6detail29Sm90TmaWarpSpecializedAdapterINS1H_15DefaultEpilogueISK_SL_SL_NS1G_6thread17LinearCombinationISK_Li1EffLNS1L_9ScaleType4KindE0ELNS_15FloatRoundStyleE2ESK_EENS1_15EpilogueDefaultEEEEEvvEEEEvNT_6ParamsE --------------------------
	.section	.nv.info._ZN7cutlass13device_kernelINS_4gemm6kernel13GemmUniversalIN4cute5tupleIJiiiiEEENS1_10collective13CollectiveMmaINS1_34MainloopSm90TmaGmmaWarpSpecializedILi23ENS5_IJNS4_1CILi2EEENSA_ILi1EEESC_EEENS1_35KernelTmaWarpSpecializedCooperativeEEENS5_IJNSA_ILi256EEENSA_ILi48EEENSA_ILi16EEEEEENS_6half_tENS5_IJlSC_lEEESK_SL_NS4_8TiledMMAINS4_8MMA_AtomIJNS4_4SM904GMMA25MMA_64x16x16_F32F16F16_SSILNSP_5MajorE0ELSR_0ELNSP_7ScaleInE1ELSS_1EEEEEENS4_6LayoutISD_NS5_IJSC_NSA_ILi0EEESW_EEEEENS5_IJNS4_10UnderscoreESZ_SZ_EEEEENS4_13SM90_TMA_LOADENS4_14ComposedLayoutINS4_7SwizzleILi1ELi4ELi3EEENS4_18smem_ptr_flag_bitsILi16EEENSV_INS5_IJNSA_ILi8EEESI_EEENS5_IJSI_SC_EEEEEEEvNS4_8identityENS4_23SM90_TMA_LOAD_MULTICASTES1C_vS1D_EENS_8epilogue10collective6detail29Sm90TmaWarpSpecializedAdapterINS1H_15DefaultEpilogueISK_SL_SL_NS1G_6thread17LinearCombinationISK_Li1EffLNS1L_9ScaleType4KindE0ELNS_15FloatRoundStyleE2ESK_EENS1_15EpilogueDefaultEEEEEvvEEEEvNT_6ParamsE,"",@"SHT_CUDA_INFO"
	.sectionflags	@""
	.align	4


	//----- nvinfo : EIATTR_CUDA_API_VERSION
	.align		4
        /*0000*/ 	.byte	0x04, 0x37
        /*0002*/ 	.short	(.L_21 - .L_20)
.L_20:
        /*0004*/ 	.word	0x00000082


	//----- nvinfo : EIATTR_KPARAM_INFO
	.align		4
.L_21:
        /*0008*/ 	.byte	0x04, 0x17
        /*000a*/ 	.short	(.L_23 - .L_22)
.L_22:
        /*000c*/ 	.word	0x00000000
        /*0010*/ 	.short	0x0000
        /*0012*/ 	.short	0x0070
        /*0014*/ 	.byte	0x00, 0xf0, 0x01, 0x10


	//----- nvinfo : EIATTR_SPARSE_MMA_MASK
	.align		4
.L_23:
        /*0018*/ 	.byte	0x03, 0x50
        /*001a*/ 	.short	0x0000


	//----- nvinfo : EIATTR_MAXREG_COUNT
	.align		4
        /*001c*/ 	.byte	0x03, 0x1b
        /*001e*/ 	.short	0x00a8


	//----- nvinfo : EIATTR_NUM_BARRIERS
	.align		4
        /*0020*/ 	.byte	0x02, 0x4c
        /*0022*/ 	.byte	0x01
	.zero		1


	//----- nvinfo : EIATTR_EXTERNS
	.align		4
        /*0024*/ 	.byte	0x04, 0x0f
        /*0026*/ 	.short	(.L_25 - .L_24)


	//   ....[0]....
	.align		4
.L_24:
        /*0028*/ 	.word	index@(__assertfail)


	//----- nvinfo : EIATTR_MERCURY_ISA_VERSION
	.align		4
.L_25:
        /*002c*/ 	.byte	0x03, 0x5f
        /*002e*/ 	.short	0x0101


	//----- nvinfo : EIATTR_INT_WARP_WIDE_INSTR_OFFSETS
	.align		4
        /*0030*/ 	.byte	0x04, 0x31
        /*0032*/ 	.short	(.L_27 - .L_26)


	//   ....[0]....
.L_26:
        /*0034*/ 	.word	0x00000710


	//   ....[1]....
        /*0038*/ 	.word	0x00000740


	//   ....[2]....
        /*003c*/ 	.word	0x00000900


	//----- nvinfo : EIATTR_COOP_GROUP_MASK_REGIDS
	.align		4
.L_27:
        /*0040*/ 	.byte	0x04, 0x29
        /*0042*/ 	.short	(.L_29 - .L_28)


	//   ....[0]....
.L_28:
        /*0044*/ 	.word	0xffffffff


	//   ....[1]....
        /*0048*/ 	.word	0xffffffff


	//   ....[2]....
        /*004c*/ 	.word	0xffffffff


	//   ....[3]....
        /*0050*/ 	.word	0xffffffff


	//   ....[4]....
        /*0054*/ 	.word	0xffffffff


	//   ....[5]....
        /*0058*/ 	.word	0xffffffff


	//----- nvinfo : EIATTR_COOP_GROUP_INSTR_OFFSETS
	.align		4
.L_29:
        /*005c*/ 	.byte	0x04, 0x28
        /*005e*/ 	.short	(.L_31 - .L_30)


	//   ....[0]....
.L_30:
        /*0060*/ 	.word	0x00000060


	//   ....[1]....
        /*0064*/ 	.word	0x00000070


	//   ....[2]....
        /*0068*/ 	.word	0x00000130


	//   ....[3]....
        /*006c*/ 	.word	0x00000560


	//   ....[4]....
        /*0070*/ 	.word	0x00000a80


	//   ....[5]....
        /*0074*/ 	.word	0x000014c0


	//----- nvinfo : EIATTR_REG_RECONFIG
	.align		4
.L_31:
        /*0078*/ 	.byte	0x01, 0x54
	.zero		2


	//----- nvinfo : EIATTR_SYSCALL_OFFSETS
	.align		4
        /*007c*/ 	.byte	0x04, 0x46
        /*007e*/ 	.short	(.L_33 - .L_32)


	//   ....[0]....
.L_32:
        /*0080*/ 	.word	0x00001680


	//----- nvinfo : EIATTR_MBARRIER_INSTR_OFFSETS
	.align		4
.L_33:
        /*0084*/ 	.byte	0x04, 0x39
        /*0086*/ 	.short	(.L_35 - .L_34)


	//   ....[0]....
.L_34:
        /*0088*/ 	.word	0x00000250
        /*008c*/ 	.word	0x000000ff
        /*0090*/ 	.word	0x00000000
        /*0094*/ 	.short	0x0100
        /*0096*/ 	.byte	0x08
	.zero		1


	//   ....[1]....
        /*0098*/ 	.word	0x00000260
        /*009c*/ 	.word	0x000000ff
        /*00a0*/ 	.word	0x000000b8
        /*00a4*/ 	.short	0x0100
        /*00a6*/ 	.byte	0x08
	.zero		1


	//   ....[2]....
        /*00a8*/ 	.word	0x00000270
        /*00ac*/ 	.word	0x000000ff
        /*00b0*/ 	.word	0x00000008
        /*00b4*/ 	.short	0x0100
        /*00b6*/ 	.byte	0x08
	.zero		1


	//   ....[3]....
        /*00b8*/ 	.word	0x00000280
        /*00bc*/ 	.word	0x000000ff
        /*00c0*/ 	.word	0x000000c0
        /*00c4*/ 	.short	0x0100
        /*00c6*/ 	.byte	0x08
	.zero		1


	//   ....[4]....
        /*00c8*/ 	.word	0x00000290
        /*00cc*/ 	.word	0x000000ff
        /*00d0*/ 	.word	0x00000010
        /*00d4*/ 	.short	0x0100
        /*00d6*/ 	.byte	0x08
	.zero		1


	//   ....[5]....
        /*00d8*/ 	.word	0x000002a0
        /*00dc*/ 	.word	0x000000ff
        /*00e0*/ 	.word	0x000000c8
        /*00e4*/ 	.short	0x0100
        /*00e6*/ 	.byte	0x08
	.zero		1


	//   ....[6]....
        /*00e8*/ 	.word	0x000002b0
        /*00ec*/ 	.word	0x000000ff
        /*00f0*/ 	.word	0x00000018
        /*00f4*/ 	.short	0x0100
        /*00f6*/ 	.byte	0x08
	.zero		1


	//   ....[7]....
        /*00f8*/ 	.word	0x000002c0
        /*00fc*/ 	.word	0x000000ff
        /*0100*/ 	.word	0x000000d0
        /*0104*/ 	.short	0x0100
        /*0106*/ 	.byte	0x08
	.zero		1


	//   ....[8]....
        /*0108*/ 	.word	0x000002d0
        /*010c*/ 	.word	0x000000ff
        /*0110*/ 	.word	0x00000020
        /*0114*/ 	.short	0x0100
        /*0116*/ 	.byte	0x08
	.zero		1


	//   ....[9]....
        /*0118*/ 	.word	0x000002e0
        /*011c*/ 	.word	0x000000ff
        /*0120*/ 	.word	0x000000d8
        /*0124*/ 	.short	0x0100
        /*0126*/ 	.byte	0x08
	.zero		1


	//   ....[10]....
        /*0128*/ 	.word	0x000002f0
        /*012c*/ 	.word	0x000000ff
        /*0130*/ 	.word	0x00000028
        /*0134*/ 	.short	0x0100
        /*0136*/ 	.byte	0x08
	.zero		1


	//   ....[11]....
        /*0138*/ 	.word	0x00000300
        /*013c*/ 	.word	0x000000ff
        /*0140*/ 	.word	0x000000e0
        /*0144*/ 	.short	0x0100
        /*0146*/ 	.byte	0x08
	.zero		1


	//   ....[12]....
        /*0148*/ 	.word	0x00000310
        /*014c*/ 	.word	0x000000ff
        /*0150*/ 	.word	0x00000030
        /*0154*/ 	.short	0x0100
        /*0156*/ 	.byte	0x08
	.zero		1


	//   ....[13]....
        /*0158*/ 	.word	0x00000320
        /*015c*/ 	.word	0x000000ff
        /*0160*/ 	.word	0x000000e8
        /*0164*/ 	.short	0x0100
        /*0166*/ 	.byte	0x08
	.zero		1


	//   ....[14]....
        /*0168*/ 	.word	0x00000330
        /*016c*/ 	.word	0x000000ff
        /*0170*/ 	.word	0x00000038
        /*0174*/ 	.short	0x0100
        /*0176*/ 	.byte	0x08
	.zero		1


	//   ....[15]....
        /*0178*/ 	.word	0x00000340
        /*017c*/ 	.word	0x000000ff
        /*0180*/ 	.word	0x000000f0
        /*0184*/ 	.short	0x0100
        /*0186*/ 	.byte	0x08
	.zero		1


	//   ....[16]....
        /*0188*/ 	.word	0x00000350
        /*018c*/ 	.word	0x000000ff
        /*0190*/ 	.word	0x00000040
        /*0194*/ 	.short	0x0100
        /*0196*/ 	.byte	0x08
	.zero		1


	//   ....[17]....
        /*0198*/ 	.word	0x00000360
        /*019c*/ 	.word	0x000000ff
        /*01a0*/ 	.word	0x000000f8
        /*01a4*/ 	.short	0x0100
        /*01a6*/ 	.byte	0x08
	.zero		1


	//   ....[18]....
        /*01a8*/ 	.word	0x00000370
        /*01ac*/ 	.word	0x000000ff
        /*01b0*/ 	.word	0x00000048
        /*01b4*/ 	.short	0x0100
        /*01b6*/ 	.byte	0x08
	.zero		1


	//   ....[19]....
        /*01b8*/ 	.word	0x00000380
        /*01bc*/ 	.word	0x000000ff
        /*01c0*/ 	.word	0x00000100
        /*01c4*/ 	.short	0x0100
        /*01c6*/ 	.byte	0x08
	.zero		1


	//   ....[20]....
        /*01c8*/ 	.word	0x00000390
        /*01cc*/ 	.word	0x000000ff
        /*01d0*/ 	.word	0x00000050
        /*01d4*/ 	.short	0x0100
        /*01d6*/ 	.byte	0x08
	.zero		1


	//   ....[21]....
        /*01d8*/ 	.word	0x000003a0
        /*01dc*/ 	.word	0x000000ff
        /*01e0*/ 	.word	0x00000108
        /*01e4*/ 	.short	0x0100
        /*01e6*/ 	.byte	0x08
	.zero		1


	//   ....[22]....
        /*01e8*/ 	.word	0x000003b0
        /*01ec*/ 	.word	0x000000ff
        /*01f0*/ 	.word	0x00000058
        /*01f4*/ 	.short	0x0100
        /*01f6*/ 	.byte	0x08
	.zero		1


	//   ....[23]....
        /*01f8*/ 	.word	0x000003c0
        /*01fc*/ 	.word	0x000000ff
        /*0200*/ 	.word	0x00000110
        /*0204*/ 	.short	0x0100
        /*0206*/ 	.byte	0x08
	.zero		1


	//   ....[24]....
        /*0208*/ 	.word	0x000003d0
        /*020c*/ 	.word	0x000000ff
        /*0210*/ 	.word	0x00000060
        /*0214*/ 	.short	0x0100
        /*0216*/ 	.byte	0x08
	.zero		1


	//   ....[25]....
        /*0218*/ 	.word	0x000003e0
        /*021c*/ 	.word	0x000000ff
        /*0220*/ 	.word	0x00000118
        /*0224*/ 	.short	0x0100
        /*0226*/ 	.byte	0x08
	.zero		1


	//   ....[26]....
        /*0228*/ 	.word	0x000003f0
        /*022c*/ 	.word	0x000000ff
        /*0230*/ 	.word	0x00000068
        /*0234*/ 	.short	0x0100
        /*0236*/ 	.byte	0x08
	.zero		1


	//   ....[27]....
        /*0238*/ 	.word	0x00000400
        /*023c*/ 	.word	0x000000ff
        /*0240*/ 	.word	0x00000120
        /*0244*/ 	.short	0x0100
        /*0246*/ 	.byte	0x08
	.zero		1


	//   ....[28]....
        /*0248*/ 	.word	0x00000410
        /*024c*/ 	.word	0x000000ff
        /*0250*/ 	.word	0x00000070
        /*0254*/ 	.short	0x0100
        /*0256*/ 	.byte	0x08
	.zero		1


	//   ....[29]....
        /*0258*/ 	.word	0x00000420
        /*025c*/ 	.word	0x000000ff
        /*0260*/ 	.word	0x00000128
        /*0264*/ 	.short	0x0100
        /*0266*/ 	.byte	0x08
	.zero		1


	//   ....[30]....
        /*0268*/ 	.word	0x00000430
        /*026c*/ 	.word	0x000000ff
        /*0270*/ 	.word	0x00000078
        /*0274*/ 	.short	0x0100
        /*0276*/ 	.byte	0x08
	.zero		1


	//   ....[31]....
        /*0278*/ 	.word	0x00000440
        /*027c*/ 	.word	0x000000ff
        /*0280*/ 	.word	0x00000130
        /*0284*/ 	.short	0x0100
        /*0286*/ 	.byte	0x08
	.zero		1


	//   ....[32]....
        /*0288*/ 	.word	0x00000450
        /*028c*/ 	.word	0x000000ff
        /*0290*/ 	.word	0x00000080
        /*0294*/ 	.short	0x0100
        /*0296*/ 	.byte	0x08
	.zero		1


	//   ....[33]....
        /*0298*/ 	.word	0x00000460
        /*029c*/ 	.word	0x000000ff
        /*02a0*/ 	.word	0x00000138
        /*02a4*/ 	.short	0x0100
        /*02a6*/ 	.byte	0x08
	.zero		1


	//   ....[34]....
        /*02a8*/ 	.word	0x00000470
        /*02ac*/ 	.word	0x000000ff
        /*02b0*/ 	.word	0x00000088
        /*02b4*/ 	.short	0x0100
        /*02b6*/ 	.byte	0x08
	.zero		1


	//   ....[35]....
        /*02b8*/ 	.word	0x00000480
        /*02bc*/ 	.word	0x000000ff
        /*02c0*/ 	.word	0x00000140
        /*02c4*/ 	.short	0x0100
        /*02c6*/ 	.byte	0x08
	.zero		1


	//   ....[36]....
        /*02c8*/ 	.word	0x00000490
        /*02cc*/ 	.word	0x000000ff
        /*02d0*/ 	.word	0x00000090
        /*02d4*/ 	.short	0x0100
        /*02d6*/ 	.byte	0x08
	.zero		1


	//   ....[37]....
        /*02d8*/ 	.word	0x000004a0
        /*02dc*/ 	.word	0x000000ff
        /*02e0*/ 	.word	0x00000148
        /*02e4*/ 	.short	0x0100
        /*02e6*/ 	.byte	0x08
	.zero		1


	//   ....[38]....
        /*02e8*/ 	.word	0x000004b0
        /*02ec*/ 	.word	0x000000ff
        /*02f0*/ 	.word	0x00000098
        /*02f4*/ 	.short	0x0100
        /*02f6*/ 	.byte	0x08
	.zero		1


	//   ....[39]....
        /*02f8*/ 	.word	0x000004c0
        /*02fc*/ 	.word	0x000000ff
        /*0300*/ 	.word	0x00000150
        /*0304*/ 	.short	0x0100
        /*0306*/ 	.byte	0x08
	.zero		1


	//   ....[40]....
        /*0308*/ 	.word	0x000004d0
        /*030c*/ 	.word	0x000000ff
        /*0310*/ 	.word	0x000000a0
        /*0314*/ 	.short	0x0100
        /*0316*/ 	.byte	0x08
	.zero		1


	//   ....[41]....
        /*0318*/ 	.word	0x000004e0
        /*031c*/ 	.word	0x000000ff
        /*0320*/ 	.word	0x00000158
        /*0324*/ 	.short	0x0100
        /*0326*/ 	.byte	0x08
	.zero		1


	//   ....[42]....
        /*0328*/ 	.word	0x000004f0
        /*032c*/ 	.word	0x000000ff
        /*0330*/ 	.word	0x000000a8
        /*0334*/ 	.short	0x0100
        /*0336*/ 	.byte	0x08
	.zero		1


	//   ....[43]....
        /*0338*/ 	.word	0x00000500
        /*033c*/ 	.word	0x000000ff
        /*0340*/ 	.word	0x00000160
        /*0344*/ 	.short	0x0100
        /*0346*/ 	.byte	0x08
	.zero		1


	//   ....[44]....
        /*0348*/ 	.word	0x00000510
        /*034c*/ 	.word	0x000000ff
        /*0350*/ 	.word	0x000000b0
        /*0354*/ 	.short	0x0100
        /*0356*/ 	.byte	0x08
	.zero		1


	//   ....[45]....
        /*0358*/ 	.word	0x00000520
        /*035c*/ 	.word	0x000000ff
        /*0360*/ 	.word	0x00000168
        /*0364*/ 	.short	0x0100
        /*0366*/ 	.byte	0x08
	.zero		1


	//   ....[46]....
        /*0368*/ 	.word	0x00000980
        /*036c*/ 	.word	0x000000ff
        /*0370*/ 	.word	0x00000180
        /*0374*/ 	.short	0x0100
        /*0376*/ 	.byte	0x06
	.zero		1


	//   ....[47]....
        /*0378*/ 	.word	0x00000a10
        /*037c*/ 	.word	0x000000ff
        /*0380*/ 	.word	0x00000188
        /*0384*/ 	.short	0x0100
        /*0386*/ 	.byte	0x06
	.zero		1


	//   ....[48]....
        /*0388*/ 	.word	0x00001700
        /*038c*/ 	.word	0x00000003
        /*0390*/ 	.word	0x00000000
        /*0394*/ 	.short	0x010a
        /*0396*/ 	.byte	0x3f
	.zero		1


	//   ....[49]....
        /*0398*/ 	.word	0x00001740
        /*039c*/ 	.word	0x00000003
        /*03a0*/ 	.word	0x00000000
        /*03a4*/ 	.short	0x010a
        /*03a6*/ 	.byte	0x3f
	.zero		1


	//   ....[50]....
        /*03a8*/ 	.word	0x00001b30
        /*03ac*/ 	.word	0x000000ff
        /*03b0*/ 	.word	0x00000000
        /*03b4*/ 	.short	0x010a
        /*03b6*/ 	.byte	0x07
	.zero		1


	//   ....[51]....
        /*03b8*/ 	.word	0x00001b70
        /*03bc*/ 	.word	0x000000ff
        /*03c0*/ 	.word	0x00000000
        /*03c4*/ 	.short	0x010a
        /*03c6*/ 	.byte	0x07
	.zero		1


	//   ....[52]....
        /*03c8*/ 	.word	0x00001e40
        /*03cc*/ 	.word	0x00000005
        /*03d0*/ 	.word	0x00000000
        /*03d4*/ 	.short	0x0101
        /*03d6*/ 	.byte	0x3f
	.zero		1


	//   ....[53]....
        /*03d8*/ 	.word	0x00002000
        /*03dc*/ 	.word	0x00000003
        /*03e0*/ 	.word	0x00000000
        /*03e4*/ 	.short	0x0101
        /*03e6*/ 	.byte	0x3f
	.zero		1


	//   ....[54]....
        /*03e8*/ 	.word	0x00006550
        /*03ec*/ 	.word	0x00000014
        /*03f0*/ 	.word	0x000000b8
        /*03f4*/ 	.short	0x010a
        /*03f6*/ 	.byte	0x3f
	.zero		1


	//   ....[55]....
        /*03f8*/ 	.word	0x000068d0
        /*03fc*/ 	.word	0x00000003
        /*0400*/ 	.word	0x00000188
        /*0404*/ 	.short	0x0101
        /*0406*/ 	.byte	0x3f
	.zero		1


	//   ....[56]....
        /*0408*/ 	.word	0x00007020
        /*040c*/ 	.word	0x00000007
        /*0410*/ 	.word	0x00000000
        /*0414*/ 	.short	0x010a
        /*0416*/ 	.byte	0x3f
	.zero		1


	//   ....[57]....
        /*0418*/ 	.word	0x000070a0
        /*041c*/ 	.word	0x00000008
        /*0420*/ 	.word	0x00000000
        /*0424*/ 	.short	0x010a
        /*0426*/ 	.byte	0x3f
	.zero		1


	//   ....[58]....
        /*0428*/ 	.word	0x00007130
        /*042c*/ 	.word	0x00000009
        /*0430*/ 	.word	0x00000000
        /*0434*/ 	.short	0x010a
        /*0436*/ 	.byte	0x3f
	.zero		1


	//   ....[59]....
        /*0438*/ 	.word	0x000071c0
        /*043c*/ 	.word	0x00000008
        /*0440*/ 	.word	0x00000000
        /*0444*/ 	.short	0x010a
        /*0446*/ 	.byte	0x3f
	.zero		1


	//   ....[60]....
        /*0448*/ 	.word	0x00007250
        /*044c*/ 	.word	0x00000009
        /*0450*/ 	.word	0x00000000
        /*0454*/ 	.short	0x010a
        /*0456*/ 	.byte	0x3f
	.zero		1


	//   ....[61]....
        /*0458*/ 	.word	0x000072e0
        /*045c*/ 	.word	0x00000008
        /*0460*/ 	.word	0x00000000
        /*0464*/ 	.short	0x010a
        /*0466*/ 	.byte	0x3f
	.zero		1


	//   ....[62]....
        /*0468*/ 	.word	0x00007370
        /*046c*/ 	.word	0x00000009
        /*0470*/ 	.word	0x00000000
        /*0474*/ 	.short	0x010a
        /*0476*/ 	.byte	0x3f
	.zero		1


	//   ....[63]....
        /*0478*/ 	.word	0x00007400
        /*047c*/ 	.word	0x00000008
        /*0480*/ 	.word	0x00000000
        /*0484*/ 	.short	0x010a
        /*0486*/ 	.byte	0x3f
	.zero		1


	//   ....[64]....
        /*0488*/ 	.word	0x00007490
        /*048c*/ 	.word	0x00000009
        /*0490*/ 	.word	0x00000000
        /*0494*/ 	.short	0x010a
        /*0496*/ 	.byte	0x3f
	.zero		1


	//   ....[65]....
        /*0498*/ 	.word	0x00007520
        /*049c*/ 	.word	0x00000008
        /*04a0*/ 	.word	0x00000000
        /*04a4*/ 	.short	0x010a
        /*04a6*/ 	.byte	0x3f
	.zero		1


	//   ....[66]....
        /*04a8*/ 	.word	0x000075b0
        /*04ac*/ 	.word	0x00000009
        /*04b0*/ 	.word	0x00000000
        /*04b4*/ 	.short	0x010a
        /*04b6*/ 	.byte	0x3f
	.zero		1


	//   ....[67]....
        /*04b8*/ 	.word	0x00007640
        /*04bc*/ 	.word	0x00000008
        /*04c0*/ 	.word	0x00000000
        /*04c4*/ 	.short	0x010a
        /*04c6*/ 	.byte	0x3f
	.zero		1


	//   ....[68]....
        /*04c8*/ 	.word	0x000076d0
        /*04cc*/ 	.word	0x00000009
        /*04d0*/ 	.word	0x00000000
        /*04d4*/ 	.short	0x010a
        /*04d6*/ 	.byte	0x3f
	.zero		1


	//   ....[69]....
        /*04d8*/ 	.word	0x00007760
        /*04dc*/ 	.word	0x00000008
        /*04e0*/ 	.word	0x00000000
        /*04e4*/ 	.short	0x010a
        /*04e6*/ 	.byte	0x3f
	.zero		1


	//   ....[70]....
        /*04e8*/ 	.word	0x000077f0
        /*04ec*/ 	.word	0x00000009
        /*04f0*/ 	.word	0x00000000
        /*04f4*/ 	.short	0x010a
        /*04f6*/ 	.byte	0x3f
	.zero		1


	//   ....[71]....
        /*04f8*/ 	.word	0x00007880
        /*04fc*/ 	.word	0x00000008
        /*0500*/ 	.word	0x00000000
        /*0504*/ 	.short	0x010a
        /*0506*/ 	.byte	0x3f
	.zero		1


	//   ....[72]....
        /*0508*/ 	.word	0x00007910
        /*050c*/ 	.word	0x00000009
        /*0510*/ 	.word	0x00000000
        /*0514*/ 	.short	0x010a
        /*0516*/ 	.byte	0x3f
	.zero		1


	//   ....[73]....
        /*0518*/ 	.word	0x000079a0
        /*051c*/ 	.word	0x00000008
        /*0520*/ 	.word	0x00000000
        /*0524*/ 	.short	0x010a
        /*0526*/ 	.byte	0x3f
	.zero		1


	//   ....[74]....
        /*0528*/ 	.word	0x00007a30
        /*052c*/ 	.word	0x00000009
        /*0530*/ 	.word	0x00000000
        /*0534*/ 	.short	0x010a
        /*0536*/ 	.byte	0x3f
	.zero		1


	//   ....[75]....
        /*0538*/ 	.word	0x00007ac0
        /*053c*/ 	.word	0x00000008
        /*0540*/ 	.word	0x00000000
        /*0544*/ 	.short	0x010a
        /*0546*/ 	.byte	0x3f
	.zero		1


	//   ....[76]....
        /*0548*/ 	.word	0x00007b50
        /*054c*/ 	.word	0x00000009
        /*0550*/ 	.word	0x00000000
        /*0554*/ 	.short	0x010a
        /*0556*/ 	.byte	0x3f
	.zero		1


	//   ....[77]....
        /*0558*/ 	.word	0x00007be0
        /*055c*/ 	.word	0x00000006
        /*0560*/ 	.word	0x00000000
        /*0564*/ 	.short	0x010a
        /*0566*/ 	.byte	0x3f
	.zero		1


	//   ....[78]....
        /*0568*/ 	.word	0x00007c70
        /*056c*/ 	.word	0x00000003
        /*0570*/ 	.word	0x00000000
        /*0574*/ 	.short	0x010a
        /*0576*/ 	.byte	0x3f
	.zero		1


	//   ....[79]....
        /*0578*/ 	.word	0x00007cd0
        /*057c*/ 	.word	0x00000003
        /*0580*/ 	.word	0x00000000
        /*0584*/ 	.short	0x010a
        /*0586*/ 	.byte	0x3f
	.zero		1


	//   ....[80]....
        /*0588*/ 	.word	0x00007d30
        /*058c*/ 	.word	0x00000006
        /*0590*/ 	.word	0x00000000
        /*0594*/ 	.short	0x010a
        /*0596*/ 	.byte	0x3f
	.zero		1


	//   ....[81]....
        /*0598*/ 	.word	0x00007e00
        /*059c*/ 	.word	0x00000014
        /*05a0*/ 	.word	0x000000b8
        /*05a4*/ 	.short	0x010a
        /*05a6*/ 	.byte	0x3f
	.zero		1


	//   ....[82]....
        /*05a8*/ 	.word	0x00007ed0
        /*05ac*/ 	.word	0x00000007
        /*05b0*/ 	.word	0x00000000
        /*05b4*/ 	.short	0x010a
        /*05b6*/ 	.byte	0x3f
	.zero		1


	//   ....[83]....
        /*05b8*/ 	.word	0x00007f20
        /*05bc*/ 	.word	0x00000008
        /*05c0*/ 	.word	0x00000000
        /*05c4*/ 	.short	0x010a
        /*05c6*/ 	.byte	0x3f
	.zero		1


	//   ....[84]....
        /*05c8*/ 	.word	0x00007f70
        /*05cc*/ 	.word	0x00000009
        /*05d0*/ 	.word	0x00000000
        /*05d4*/ 	.short	0x010a
        /*05d6*/ 	.byte	0x3f
	.zero		1


	//   ....[85]....
        /*05d8*/ 	.word	0x00007fc0
        /*05dc*/ 	.word	0x00000008
        /*05e0*/ 	.word	0x00000000
        /*05e4*/ 	.short	0x010a
        /*05e6*/ 	.byte	0x3f
	.zero		1


	//   ....[86]....
        /*05e8*/ 	.word	0x00008010
        /*05ec*/ 	.word	0x00000009
        /*05f0*/ 	.word	0x00000000
        /*05f4*/ 	.short	0x010a
        /*05f6*/ 	.byte	0x3f
	.zero		1


	//   ....[87]....
        /*05f8*/ 	.word	0x00008060
        /*05fc*/ 	.word	0x00000008
        /*0600*/ 	.word	0x00000000
        /*0604*/ 	.short	0x010a
        /*0606*/ 	.byte	0x3f
	.zero		1


	//   ....[88]....
        /*0608*/ 	.word	0x000080b0
        /*060c*/ 	.word	0x00000009
        /*0610*/ 	.word	0x00000000
        /*0614*/ 	.short	0x010a
        /*0616*/ 	.byte	0x3f
	.zero		1


	//   ....[89]....
        /*0618*/ 	.word	0x00008100
        /*061c*/ 	.word	0x00000008
        /*0620*/ 	.word	0x00000000
        /*0624*/ 	.short	0x010a
        /*0626*/ 	.byte	0x3f
	.zero		1


	//   ....[90]....
        /*0628*/ 	.word	0x00008150
        /*062c*/ 	.word	0x00000009
        /*0630*/ 	.word	0x00000000
        /*0634*/ 	.short	0x010a
        /*0636*/ 	.byte	0x3f
	.zero		1


	//   ....[91]....
        /*0638*/ 	.word	0x000081a0
        /*063c*/ 	.word	0x00000008
        /*0640*/ 	.word	0x00000000
        /*0644*/ 	.short	0x010a
        /*0646*/ 	.byte	0x3f
	.zero		1


	//   ....[92]....
        /*0648*/ 	.word	0x000081f0
        /*064c*/ 	.word	0x00000009
        /*0650*/ 	.word	0x00000000
        /*0654*/ 	.short	0x010a
        /*0656*/ 	.byte	0x3f
	.zero		1


	//   ....[93]....
        /*0658*/ 	.word	0x00008240
        /*065c*/ 	.word	0x00000008
        /*0660*/ 	.word	0x00000000
        /*0664*/ 	.short	0x010a
        /*0666*/ 	.byte	0x3f
	.zero		1


	//   ....[94]....
        /*0668*/ 	.word	0x00008290
        /*066c*/ 	.word	0x00000009
        /*0670*/ 	.word	0x00000000
        /*0674*/ 	.short	0x010a
        /*0676*/ 	.byte	0x3f
	.zero		1


	//   ....[95]....
        /*0678*/ 	.word	0x000082e0
        /*067c*/ 	.word	0x00000008
        /*0680*/ 	.word	0x00000000
        /*0684*/ 	.short	0x010a
        /*0686*/ 	.byte	0x3f
	.zero		1


	//   ....[96]....
        /*0688*/ 	.word	0x00008330
        /*068c*/ 	.word	0x00000009
        /*0690*/ 	.word	0x00000000
        /*0694*/ 	.short	0x010a
        /*0696*/ 	.byte	0x3f
	.zero		1


	//   ....[97]....
        /*0698*/ 	.word	0x00008380
        /*069c*/ 	.word	0x00000008
        /*06a0*/ 	.word	0x00000000
        /*06a4*/ 	.short	0x010a
        /*06a6*/ 	.byte	0x3f
	.zero		1


	//   ....[98]....
        /*06a8*/ 	.word	0x000083d0
        /*06ac*/ 	.word	0x00000009
        /*06b0*/ 	.word	0x00000000
        /*06b4*/ 	.short	0x010a
        /*06b6*/ 	.byte	0x3f
	.zero		1


	//   ....[99]....
        /*06b8*/ 	.word	0x00008420
        /*06bc*/ 	.word	0x00000008
        /*06c0*/ 	.word	0x00000000
        /*06c4*/ 	.short	0x010a
        /*06c6*/ 	.byte	0x3f
	.zero		1


	//   ....[100]....
        /*06c8*/ 	.word	0x00008470
        /*06cc*/ 	.word	0x00000009
        /*06d0*/ 	.word	0x00000000
        /*06d4*/ 	.short	0x010a
        /*06d6*/ 	.byte	0x3f
	.zero		1


	//   ....[101]....
        /*06d8*/ 	.word	0x000084c0
        /*06dc*/ 	.word	0x00000008
        /*06e0*/ 	.word	0x00000000
        /*06e4*/ 	.short	0x010a
        /*06e6*/ 	.byte	0x3f
	.zero		1


	//   ....[102]....
        /*06e8*/ 	.word	0x00008510
        /*06ec*/ 	.word	0x00000009
        /*06f0*/ 	.word	0x00000000
        /*06f4*/ 	.short	0x010a
        /*06f6*/ 	.byte	0x3f
	.zero		1


	//   ....[103]....
        /*06f8*/ 	.word	0x00008560
        /*06fc*/ 	.word	0x00000006
        /*0700*/ 	.word	0x00000000
        /*0704*/ 	.short	0x010a
        /*0706*/ 	.byte	0x3f
	.zero		1


	//----- nvinfo : EIATTR_NUM_MBARRIERS
	.align		4
.L_35:
        /*0708*/ 	.byte	0x03, 0x38
        /*070a*/ 	.short	0x0030


	//----- nvinfo : EIATTR_EXIT_INSTR_OFFSETS
	.align		4
        /*070c*/ 	.byte	0x04, 0x1c
        /*070e*/ 	.short	(.L_37 - .L_36)


	//   ....[0]....
.L_36:
        /*0710*/ 	.word	0x00000be0


	//   ....[1]....
        /*0714*/ 	.word	0x000013f0


	//   ....[2]....
        /*0718*/ 	.word	0x00005c80


	//   ....[3]....
        /*071c*/ 	.word	0x000061e0


	//   ....[4]....
        /*0720*/ 	.word	0x00007cc0


	//----- nvinfo : EIATTR_MAX_THREADS
	.align		4
.L_37:
        /*0724*/ 	.byte	0x04, 0x05
        /*0726*/ 	.short	(.L_39 - .L_38)
.L_38:
        /*0728*/ 	.word	0x00000180
        /*072c*/ 	.word	0x00000001
        /*0730*/ 	.word	0x00000001


	//----- nvinfo : EIATTR_CRS_STACK_SIZE
	.align		4
.L_39:
        /*0734*/ 	.byte	0x04, 0x1e
        /*0736*/ 	.short	(.L_41 - .L_40)
.L_40:
        /*0738*/ 	.word	0x00000000


	//----- nvinfo : EIATTR_CBANK_PARAM_SIZE
	.align		4
.L_41:
        /*073c*/ 	.byte	0x03, 0x19
        /*073e*/ 	.short	0x0470


	//----- nvinfo : EIATTR_PARAM_CBANK
	.align		4
        /*0740*/ 	.byte	0x04, 0x0a
        /*0742*/ 	.short	(.L_43 - .L_42)
	.align		4
.L_42:
        /*0744*/ 	.word	index@(.nv.constant0._ZN7cutlass13device_kernelINS_4gemm6kernel13GemmUniversalIN4cute5tupleIJiiiiEEENS1_10collective13CollectiveMmaINS1_34MainloopSm90TmaGmmaWarpSpecializedILi23ENS5_IJNS4_1CILi2EEENSA_ILi1EEESC_EEENS1_35KernelTmaWarpSpecializedCooperativeEEENS5_IJNSA_ILi256EEENSA_ILi48EEENSA_ILi16EEEEEENS_6half_tENS5_IJlSC_lEEESK_SL_NS4_8TiledMMAINS4_8MMA_AtomIJNS4_4SM904GMMA25MMA_64x16x16_F32F16F16_SSILNSP_5MajorE0ELSR_0ELNSP_7ScaleInE1ELSS_1EEEEEENS4_6LayoutISD_NS5_IJSC_NSA_ILi0EEESW_EEEEENS5_IJNS4_10UnderscoreESZ_SZ_EEEEENS4_13SM90_TMA_LOADENS4_14ComposedLayoutINS4_7SwizzleILi1ELi4ELi3EEENS4_18smem_ptr_flag_bitsILi16EEENSV_INS5_IJNSA_ILi8EEESI_EEENS5_IJSI_SC_EEEEEEEvNS4_8identityENS4_23SM90_TMA_LOAD_MULTICASTES1C_vS1D_EENS_8epilogue10collective6detail29Sm90TmaWarpSpecializedAdapterINS1H_15DefaultEpilogueISK_SL_SL_NS1G_6thread17LinearCombinationISK_Li1EffLNS1L_9ScaleType4KindE0ELNS_15FloatRoundStyleE2ESK_EENS1_15EpilogueDefaultEEEEEvvEEEEvNT_6ParamsE)
        /*0748*/ 	.short	0x0210
        /*074a*/ 	.short	0x0470


	//----- nvinfo : EIATTR_SW_WAR
	.align		4
.L_43:
        /*074c*/ 	.byte	0x04, 0x36
        /*074e*/ 	.short	(.L_45 - .L_44)
.L_44:
        /*0750*/ 	.word	0x00000008
.L_45:


//--------------------- .nv.callgraph             --------------------------
	.section	.nv.callgraph,"",@"SHT_CUDA_CALLGRAPH"
	.align	4
	.sectionentsize	8
	.align		4
        /*0000*/ 	.word	0x00000000
	.align		4
        /*0004*/ 	.word	0xffffffff
	.align		4
        /*0008*/ 	.word	index@(_ZN7cutlass13device_kernelINS_4gemm6kernel13GemmUniversalIN4cute5tupleIJiiiiEEENS1_10collective13CollectiveMmaINS1_34MainloopSm90TmaGmmaWarpSpecializedILi23ENS5_IJNS4_1CILi2EEENSA_ILi1EEESC_EEENS1_35KernelTmaWarpSpecializedCooperativeEEENS5_IJNSA_ILi256EEENSA_ILi48EEENSA_ILi16EEEEEENS_6half_tENS5_IJlSC_lEEESK_SL_NS4_8TiledMMAINS4_8MMA_AtomIJNS4_4SM904GMMA25MMA_64x16x16_F32F16F16_SSILNSP_5MajorE0ELSR_0ELNSP_7ScaleInE1ELSS_1EEEEEENS4_6LayoutISD_NS5_IJSC_NSA_ILi0EEESW_EEEEENS5_IJNS4_10UnderscoreESZ_SZ_EEEEENS4_13SM90_TMA_LOADENS4_14ComposedLayoutINS4_7SwizzleILi1ELi4ELi3EEENS4_18smem_ptr_flag_bitsILi16EEENSV_INS5_IJNSA_ILi8EEESI_EEENS5_IJSI_SC_EEEEEEEvNS4_8identityENS4_23SM90_TMA_LOAD_MULTICASTES1C_vS1D_EENS_8epilogue10collective6detail29Sm90TmaWarpSpecializedAdapterINS1H_15DefaultEpilogueISK_SL_SL_NS1G_6thread17LinearCombinationISK_Li1EffLNS1L_9ScaleType4KindE0ELNS_15FloatRoundStyleE2ESK_EENS1_15EpilogueDefaultEEEEEvvEEEEvNT_6ParamsE)
	.align		4
        /*000c*/ 	.word	index@(__assertfail)
	.align		4
        /*0010*/ 	.word	0x00000000
	.align		4
        /*0014*/ 	.word	0xfffffffe
	.align		4
        /*0018*/ 	.word	0x00000000
	.align		4
        /*001c*/ 	.word	0xfffffffd
	.align		4
        /*0020*/ 	.word	0x00000000
	.align		4
        /*0024*/ 	.word	0xfffffffc


//--------------------- .nv.constant4             --------------------------
	.section	.nv.constant4,"a",@progbits
	.align	8
	.align		8
.nv.constant4:
        /*0000*/ 	.dword	__assertfail
	.align		8
        /*0008*/ 	.dword	__unnamed_1
	.align		8
        /*0010*/ 	.dword	_ZN40_INTERNAL_a9478575_4_k_cu_36b0bfa7_147794cuda3std3__45__cpo5beginE
	.align		8
        /*0018*/ 	.dword	_ZN40_INTERNAL_a9478575_4_k_cu_36b0bfa7_147794cuda3std3__45__cpo3endE
	.align		8
        /*0020*/ 	.dword	_ZN40_INTERNAL_a9478575_4_k_cu_36b0bfa7_147794cuda3std3__45__cpo6cbeginE
	.align		8
        /*0028*/ 	.dword	_ZN40_INTERNAL_a9478575_4_k_cu_36b0bfa7_147794cuda3std3__45__cpo4cendE
	.align		8
        /*0030*/ 	.dword	_ZN40_INTERNAL_a9478575_4_k_cu_36b0bfa7_147794cuda3std3__442_GLOBAL__N__a9478575_4_k_cu_36b0bfa7_147796ignoreE
	.align		8
        /*0038*/ 	.dword	_ZN40_INTERNAL_a9478575_4_k_cu_36b0bfa7_147794cuda3std3__419piecewise_constructE
	.align		8
        /*0040*/ 	.dword	_ZN40_INTERNAL_a9478575_4_k_cu_36b0bfa7_147794cuda3std3__48in_placeE
	.align		8
        /*0048*/ 	.dword	_ZN40_INTERNAL_a9478575_4_k_cu_36b0bfa7_147794cuda3std6ranges3__45__cpo4swapE
	.align		8
        /*0050*/ 	.dword	_ZN40_INTERNAL_a9478575_4_k_cu_36b0bfa7_147794cuda3std6ranges3__45__cpo9iter_moveE
	.align		8
        /*0058*/ 	.dword	_ZN40_INTERNAL_a9478575_4_k_cu_36b0bfa7_147794cute7productE
	.align		8
        /*0060*/ 	.dword	_ZN40_INTERNAL_a9478575_4_k_cu_36b0bfa7_147794cute1_E
	.align		8
        /*0068*/ 	.dword	$str$22
	.align		8
        /*0070*/ 	.dword	$str$23


//--------------------- .text._ZN7cutlass13device_kernelINS_4gemm6kernel13GemmUniversalIN4cute5tupleIJiiiiEEENS1_10collective13CollectiveMmaINS1_34MainloopSm90TmaGmmaWarpSpecializedILi23ENS5_IJNS4_1CILi2EEENSA_ILi1EEESC_EEENS1_35KernelTmaWarpSpecializedCooperativeEEENS5_IJNSA_ILi256EEENSA_ILi48EEENSA_ILi16EEEEEENS_6half_tENS5_IJlSC_lEEESK_SL_NS4_8TiledMMAINS4_8MMA_AtomIJNS4_4SM904GMMA25MMA_64x16x16_F32F16F16_SSILNSP_5MajorE0ELSR_0ELNSP_7ScaleInE1ELSS_1EEEEEENS4_6LayoutISD_NS5_IJSC_NSA_ILi0EEESW_EEEEENS5_IJNS4_10UnderscoreESZ_SZ_EEEEENS4_13SM90_TMA_LOADENS4_14ComposedLayoutINS4_7SwizzleILi1ELi4ELi3EEENS4_18smem_ptr_flag_bitsILi16EEENSV_INS5_IJNSA_ILi8EEESI_EEENS5_IJSI_SC_EEEEEEEvNS4_8identityENS4_23SM90_TMA_LOAD_MULTICASTES1C_vS1D_EENS_8epilogue10collective6detail29Sm90TmaWarpSpecializedAdapterINS1H_15DefaultEpilogueISK_SL_SL_NS1G_6thread17LinearCombinationISK_Li1EffLNS1L_9ScaleType4KindE0ELNS_15FloatRoundStyleE2ESK_EENS1_15EpilogueDefaultEEEEEvvEEEEvNT_6ParamsE --------------------------
	.section	.text._ZN7cutlass13device_kernelINS_4gemm6kernel13GemmUniversalIN4cute5tupleIJiiiiEEENS1_10collective13CollectiveMmaINS1_34MainloopSm90TmaGmmaWarpSpecializedILi23ENS5_IJNS4_1CILi2EEENSA_ILi1EEESC_EEENS1_35KernelTmaWarpSpecializedCooperativeEEENS5_IJNSA_ILi256EEENSA_ILi48EEENSA_ILi16EEEEEENS_6half_tENS5_IJlSC_lEEESK_SL_NS4_8TiledMMAINS4_8MMA_AtomIJNS4_4SM904GMMA25MMA_64x16x16_F32F16F16_SSILNSP_5MajorE0ELSR_0ELNSP_7ScaleInE1ELSS_1EEEEEENS4_6LayoutISD_NS5_IJSC_NSA_ILi0EEESW_EEEEENS5_IJNS4_10UnderscoreESZ_SZ_EEEEENS4_13SM90_TMA_LOADENS4_14ComposedLayoutINS4_7SwizzleILi1ELi4ELi3EEENS4_18smem_ptr_flag_bitsILi16EEENSV_INS5_IJNSA_ILi8EEESI_EEENS5_IJSI_SC_EEEEEEEvNS4_8identityENS4_23SM90_TMA_LOAD_MULTICASTES1C_vS1D_EENS_8epilogue10collective6detail29Sm90TmaWarpSpecializedAdapterINS1H_15DefaultEpilogueISK_SL_SL_NS1G_6thread17LinearCombinationISK_Li1EffLNS1L_9ScaleType4KindE0ELNS_15FloatRoundStyleE2ESK_EENS1_15EpilogueDefaultEEEEEvvEEEEvNT_6ParamsE,"ax",@progbits
	.align	128
.text._ZN7cutlass13device_kernelINS_4gemm6kernel13GemmUniversalIN4cute5tupleIJiiiiEEENS1_10collective13CollectiveMmaINS1_34MainloopSm90TmaGmmaWarpSpecializedILi23ENS5_IJNS4_1CILi2EEENSA_ILi1EEESC_EEENS1_35KernelTmaWarpSpecializedCooperativeEEENS5_IJNSA_ILi256EEENSA_ILi48EEENSA_ILi16EEEEEENS_6half_tENS5_IJlSC_lEEESK_SL_NS4_8TiledMMAINS4_8MMA_AtomIJNS4_4SM904GMMA25MMA_64x16x16_F32F16F16_SSILNSP_5MajorE0ELSR_0ELNSP_7ScaleInE1ELSS_1EEEEEENS4_6LayoutISD_NS5_IJSC_NSA_ILi0EEESW_EEEEENS5_IJNS4_10UnderscoreESZ_SZ_EEEEENS4_13SM90_TMA_LOADENS4_14ComposedLayoutINS4_7SwizzleILi1ELi4ELi3EEENS4_18smem_ptr_flag_bitsILi16EEENSV_INS5_IJNSA_ILi8EEESI_EEENS5_IJSI_SC_EEEEEEEvNS4_8identityENS4_23SM90_TMA_LOAD_MULTICASTES1C_vS1D_EENS_8epilogue10collective6detail29Sm90TmaWarpSpecializedAdapterINS1H_15DefaultEpilogueISK_SL_SL_NS1G_6thread17LinearCombinationISK_Li1EffLNS1L_9ScaleType4KindE0ELNS_15FloatRoundStyleE2ESK_EENS1_15EpilogueDefaultEEEEEvvEEEEvNT_6ParamsE:
        .type           _ZN7cutlass13device_kernelINS_4gemm6kernel13GemmUniversalIN4cute5tupleIJiiiiEEENS1_10collective13CollectiveMmaINS1_34MainloopSm90TmaGmmaWarpSpecializedILi23ENS5_IJNS4_1CILi2EEENSA_ILi1EEESC_EEENS1_35KernelTmaWarpSpecializedCooperativeEEENS5_IJNSA_ILi256EEENSA_ILi48EEENSA_ILi16EEEEEENS_6half_tENS5_IJlSC_lEEESK_SL_NS4_8TiledMMAINS4_8MMA_AtomIJNS4_4SM904GMMA25MMA_64x16x16_F32F16F16_SSILNSP_5MajorE0ELSR_0ELNSP_7ScaleInE1ELSS_1EEEEEENS4_6LayoutISD_NS5_IJSC_NSA_ILi0EEESW_EEEEENS5_IJNS4_10UnderscoreESZ_SZ_EEEEENS4_13SM90_TMA_LOADENS4_14ComposedLayoutINS4_7SwizzleILi1ELi4ELi3EEENS4_18smem_ptr_flag_bitsILi16EEENSV_INS5_IJNSA_ILi8EEESI_EEENS5_IJSI_SC_EEEEEEEvNS4_8identityENS4_23SM90_TMA_LOAD_MULTICASTES1C_vS1D_EENS_8epilogue10collective6detail29Sm90TmaWarpSpecializedAdapterINS1H_15DefaultEpilogueISK_SL_SL_NS1G_6thread17LinearCombinationISK_Li1EffLNS1L_9ScaleType4KindE0ELNS_15FloatRoundStyleE2ESK_EENS1_15EpilogueDefaultEEEEEvvEEEEvNT_6ParamsE,@function
        .size           _ZN7cutlass13device_kernelINS_4gemm6kernel13GemmUniversalIN4cute5tupleIJiiiiEEENS1_10collective13CollectiveMmaINS1_34MainloopSm90TmaGmmaWarpSpecializedILi23ENS5_IJNS4_1CILi2EEENSA_ILi1EEESC_EEENS1_35KernelTmaWarpSpecializedCooperativeEEENS5_IJNSA_ILi256EEENSA_ILi48EEENSA_ILi16EEEEEENS_6half_tENS5_IJlSC_lEEESK_SL_NS4_8TiledMMAINS4_8MMA_AtomIJNS4_4SM904GMMA25MMA_64x16x16_F32F16F16_SSILNSP_5MajorE0ELSR_0ELNSP_7ScaleInE1ELSS_1EEEEEENS4_6LayoutISD_NS5_IJSC_NSA_ILi0EEESW_EEEEENS5_IJNS4_10UnderscoreESZ_SZ_EEEEENS4_13SM90_TMA_LOADENS4_14ComposedLayoutINS4_7SwizzleILi1ELi4ELi3EEENS4_18smem_ptr_flag_bitsILi16EEENSV_INS5_IJNSA_ILi8EEESI_EEENS5_IJSI_SC_EEEEEEEvNS4_8identityENS4_23SM90_TMA_LOAD_MULTICASTES1C_vS1D_EENS_8epilogue10collective6detail29Sm90TmaWarpSpecializedAdapterINS1H_15DefaultEpilogueISK_SL_SL_NS1G_6thread17LinearCombinationISK_Li1EffLNS1L_9ScaleType4KindE0ELNS_15FloatRoundStyleE2ESK_EENS1_15EpilogueDefaultEEEEEvvEEEEvNT_6ParamsE,(.L_x_202 - _ZN7cutlass13device_kernelINS_4gemm6kernel13GemmUniversalIN4cute5tupleIJiiiiEEENS1_10collective13CollectiveMmaINS1_34MainloopSm90TmaGmmaWarpSpecializedILi23ENS5_IJNS4_1CILi2EEENSA_ILi1EEESC_EEENS1_35KernelTmaWarpSpecializedCooperativeEEENS5_IJNSA_ILi256EEENSA_ILi48EEENSA_ILi16EEEEEENS_6half_tENS5_IJlSC_lEEESK_SL_NS4_8TiledMMAINS4_8MMA_AtomIJNS4_4SM904GMMA25MMA_64x16x16_F32F16F16_SSILNSP_5MajorE0ELSR_0ELNSP_7ScaleInE1ELSS_1EEEEEENS4_6LayoutISD_NS5_IJSC_NSA_ILi0EEESW_EEEEENS5_IJNS4_10UnderscoreESZ_SZ_EEEEENS4_13SM90_TMA_LOADENS4_14ComposedLayoutINS4_7SwizzleILi1ELi4ELi3EEENS4_18smem_ptr_flag_bitsILi16EEENSV_INS5_IJNSA_ILi8EEESI_EEENS5_IJSI_SC_EEEEEEEvNS4_8identityENS4_23SM90_TMA_LOAD_MULTICASTES1C_vS1D_EENS_8epilogue10collective6detail29Sm90TmaWarpSpecializedAdapterINS1H_15DefaultEpilogueISK_SL_SL_NS1G_6thread17LinearCombinationISK_Li1EffLNS1L_9ScaleType4KindE0ELNS_15FloatRoundStyleE2ESK_EENS1_15EpilogueDefaultEEEEEvvEEEEvNT_6ParamsE)
        .other          _ZN7cutlass13device_kernelINS_4gemm6kernel13GemmUniversalIN4cute5tupleIJiiiiEEENS1_10collective13CollectiveMmaINS1_34MainloopSm90TmaGmmaWarpSpecializedILi23ENS5_IJNS4_1CILi2EEENSA_ILi1EEESC_EEENS1_35KernelTmaWarpSpecializedCooperativeEEENS5_IJNSA_ILi256EEENSA_ILi48EEENSA_ILi16EEEEEENS_6half_tENS5_IJlSC_lEEESK_SL_NS4_8TiledMMAINS4_8MMA_AtomIJNS4_4SM904GMMA25MMA_64x16x16_F32F16F16_SSILNSP_5MajorE0ELSR_0ELNSP_7ScaleInE1ELSS_1EEEEEENS4_6LayoutISD_NS5_IJSC_NSA_ILi0EEESW_EEEEENS5_IJNS4_10UnderscoreESZ_SZ_EEEEENS4_13SM90_TMA_LOADENS4_14ComposedLayoutINS4_7SwizzleILi1ELi4ELi3EEENS4_18smem_ptr_flag_bitsILi16EEENSV_INS5_IJNSA_ILi8EEESI_EEENS5_IJSI_SC_EEEEEEEvNS4_8identityENS4_23SM90_TMA_LOAD_MULTICASTES1C_vS1D_EENS_8epilogue10collective6detail29Sm90TmaWarpSpecializedAdapterINS1H_15DefaultEpilogueISK_SL_SL_NS1G_6thread17LinearCombinationISK_Li1EffLNS1L_9ScaleType4KindE0ELNS_15FloatRoundStyleE2ESK_EENS1_15EpilogueDefaultEEEEEvvEEEEvNT_6ParamsE,@"STO_CUDA_ENTRY STV_DEFAULT"
_ZN7cutlass13device_kernelINS_4gemm6kernel13GemmUniversalIN4cute5tupleIJiiiiEEENS1_10collective13CollectiveMmaINS1_34MainloopSm90TmaGmmaWarpSpecializedILi23ENS5_IJNS4_1CILi2EEENSA_ILi1EEESC_EEENS1_35KernelTmaWarpSpecializedCooperativeEEENS5_IJNSA_ILi256EEENSA_ILi48EEENSA_ILi16EEEEEENS_6half_tENS5_IJlSC_lEEESK_SL_NS4_8TiledMMAINS4_8MMA_AtomIJNS4_4SM904GMMA25MMA_64x16x16_F32F16F16_SSILNSP_5MajorE0ELSR_0ELNSP_7ScaleInE1ELSS_1EEEEEENS4_6LayoutISD_NS5_IJSC_NSA_ILi0EEESW_EEEEENS5_IJNS4_10UnderscoreESZ_SZ_EEEEENS4_13SM90_TMA_LOADENS4_14ComposedLayoutINS4_7SwizzleILi1ELi4ELi3EEENS4_18smem_ptr_flag_bitsILi16EEENSV_INS5_IJNSA_ILi8EEESI_EEENS5_IJSI_SC_EEEEEEEvNS4_8identityENS4_23SM90_TMA_LOAD_MULTICASTES1C_vS1D_EENS_8epilogue10collective6detail29Sm90TmaWarpSpecializedAdapterINS1H_15DefaultEpilogueISK_SL_SL_NS1G_6thread17LinearCombinationISK_Li1EffLNS1L_9ScaleType4KindE0ELNS_15FloatRoundStyleE2ESK_EENS1_15EpilogueDefaultEEEEEvvEEEEvNT_6ParamsE:
[----:B------:R-:W0:Y:S01]  /*0000*/  LDC R1, c[0x0][0x28] ;  /* 0x00000a00ff017b82 */ /* 0x000e220000000800 */
[----:B------:R-:W1:Y:S01]  /*0010*/  S2R R18, SR_TID.X ;  /* 0x0000000000127919 */ /* 0x000e620000002100 */
[----:B------:R-:W-:Y:S01]  /*0020*/  ELECT P0, URZ, PT ;  /* 0x00000000003f782f */ /* 0x000fe20003800000 */
[----:B------:R-:W-:Y:S01]  /*0030*/  BSSY B0, `(.L_x_0) ;  /* 0x000000f000007945 */ /* 0x000fe20003800000 */
[--C-:B-1----:R-:W-:Y:S02]  /*0040*/  SHF.R.U32.HI R0, RZ, 0x5, R18.reuse ;  /* 0x00000005ff007819 */ /* 0x102fe40000011612 */
[----:B------:R-:W-:-:S03]  /*0050*/  SHF.R.U32.HI R3, RZ, 0x7, R18 ;  /* 0x00000007ff037819 */ /* 0x000fc60000011612 */
[----:B------:R-:W1:Y:S04]  /*0060*/  SHFL.IDX PT, R2, R0, RZ, 0x1f ;  /* 0x00001fff00027589 */ /* 0x000e6800000e0000 */
[----:B------:R2:W3:Y:S01]  /*0070*/  SHFL.IDX PT, R5, R3, RZ, 0x1f ;  /* 0x00001fff03057589 */ /* 0x0004e200000e0000 */
[----:B-1----:R-:W-:-:S13]  /*0080*/  ISETP.NE.OR P0, PT, R2, RZ, !P0 ;  /* 0x000000ff0200720c */ /* 0x002fda0004705670 */
[----:B0-23--:R-:W-:Y:S05]  /*0090*/  @P0 BRA `(.L_x_1) ;  /* 0x0000000000200947 */ /* 0x00dfea0003800000 */
[----:B------:R-:W-:Y:S02]  /*00a0*/  ULDC.64 UR4, c[0x0][0x198] ;  /* 0x0000660000047ab9 */ /* 0x000fe40000000a00 */
[----:B------:R-:W-:Y:S02]  /*00b0*/  UIADD3 UR6, UP0, UR4, 0xf0, URZ ;  /* 0x000000f004067890 */ /* 0x000fe4000ff1e03f */
[----:B------:R-:W-:Y:S02]  /*00c0*/  UIADD3 UR4, UP1, UR4, 0x1f0, URZ ;  /* 0x000001f004047890 */ /* 0x000fe4000ff3e03f */
[----:B------:R-:W-:Y:S02]  /*00d0*/  UIADD3.X UR7, URZ, UR5, URZ, UP0, !UPT ;  /* 0x000000053f077290 */ /* 0x000fe400087fe43f */
[----:B------:R-:W-:-:S07]  /*00e0*/  UIADD3.X UR5, URZ, UR5, URZ, UP1, !UPT ;  /* 0x000000053f057290 */ /* 0x000fce0008ffe43f */
[----:B------:R0:W-:Y:S02]  /*00f0*/  UTMACCTL.PF [UR6] ;  /* 0x00000000060079b9 */ /* 0x0001e40008040000 */
[----:B------:R0:W-:Y:S02]  /*0100*/  UTMACCTL.PF [UR4] ;  /* 0x00000000040079b9 */ /* 0x0001e40008040000 */
[----:B0-----:R-:W-:Y:S01]  /*0110*/  NOP ;  /* 0x0000000000007918 */ /* 0x001fe20000000000 */
.L_x_1:
[----:B------:R-:W-:Y:S05]  /*0120*/  BSYNC B0 ;  /* 0x0000000000007941 */ /* 0x000fea0003800000 */
.L_x_0:
[----:B------:R-:W0:Y:S02]  /*0130*/  SHFL.IDX PT, R3, R0, RZ, 0x1f ;  /* 0x00001fff00037589 */ /* 0x000e2400000e0000 */
[----:B0-----:R-:W-:-:S13]  /*0140*/  ISETP.NE.AND P0, PT, R3, RZ, PT ;  /* 0x000000ff0300720c */ /* 0x001fda0003f05270 */
[----:B------:R-:W-:Y:S05]  /*0150*/  @P0 BRA `(.L_x_2) ;  /* 0x0000000000fc0947 */ /* 0x000fea0003800000 */
[----:B------:R-:W-:Y:S01]  /*0160*/  ELECT P0, URZ, PT ;  /* 0x00000000003f782f */ /* 0x000fe20003800000 */
[----:B------:R-:W-:-:S12]  /*0170*/  BSSY B0, `(.L_x_2) ;  /* 0x000003d000007945 */ /* 0x000fd80003800000 */
[----:B------:R-:W-:Y:S05]  /*0180*/  @!P0 BRA `(.L_x_3) ;  /* 0x0000000000ec8947 */ /* 0x000fea0003800000 */
[----:B------:R-:W0:Y:S01]  /*0190*/  S2UR UR8, SR_CgaCtaId ;  /* 0x00000000000879c3 */ /* 0x000e220000008800 */
[----:B------:R-:W-:Y:S01]  /*01a0*/  UMOV UR4, 0x400 ;  /* 0x0000040000047882 */ /* 0x000fe20000000000 */
[----:B------:R-:W-:Y:S01]  /*01b0*/  UMOV UR5, 0x1 ;  /* 0x0000000100057882 */ /* 0x000fe20000000000 */
[----:B------:R-:W-:Y:S02]  /*01c0*/  UMOV UR6, 0x4 ;  /* 0x0000000400067882 */ /* 0x000fe40000000000 */
[----:B------:R-:W-:-:S04]  /*01d0*/  UIADD3 UR6, -UR6, 0x100000, URZ ;  /* 0x0010000006067890 */ /* 0x000fc8000fffe13f */
[----:B------:R-:W-:Y:S02]  /*01e0*/  USHF.L.U32 UR7, UR6, 0xb, URZ ;  /* 0x0000000b06077899 */ /* 0x000fe4000800063f */
[----:B------:R-:W-:Y:S02]  /*01f0*/  USHF.L.U32 UR6, UR6, 0x1, URZ ;  /* 0x0000000106067899 */ /* 0x000fe4000800063f */
[----:B0-----:R-:W-:Y:S02]  /*0200*/  ULEA UR8, UR8, UR4, 0x18 ;  /* 0x0000000408087291 */ /* 0x001fe4000f8ec03f */
[----:B------:R-:W-:-:S04]  /*0210*/  UIADD3 UR4, -UR5, 0x100000, URZ ;  /* 0x0010000005047890 */ /* 0x000fc8000fffe13f */
[----:B------:R-:W-:Y:S02]  /*0220*/  USHF.L.U32 UR5, UR4, 0xb, URZ ;  /* 0x0000000b04057899 */ /* 0x000fe4000800063f */
[----:B------:R-:W-:Y:S01]  /*0230*/  USHF.L.U32 UR4, UR4, 0x1, URZ ;  /* 0x0000000104047899 */ /* 0x000fe2000800063f */
[----:B------:R-:W0:Y:S11]  /*0240*/  FENCE.VIEW.ASYNC.S ;  /* 0x00000000000073c6 */ /* 0x000e360000000000 */
[----:B0-----:R0:W1:Y:S01]  /*0250*/  SYNCS.EXCH.64 URZ, [UR8], UR4 ;  /* 0x00000004083f75b2 */ /* 0x0010620008000100 */
[----:B------:R0:W2:Y:S01]  /*0260*/  SYNCS.EXCH.64 URZ, [UR8+0xb8], UR6 ;  /* 0x0000b806083f75b2 */ /* 0x0000a20008000100 */
[----:B------:R0:W3:Y:S01]  /*0270*/  SYNCS.EXCH.64 URZ, [UR8+0x8], UR4 ;  /* 0x00000804083f75b2 */ /* 0x0000e20008000100 */
[----:B------:R0:W4:Y:S01]  /*0280*/  SYNCS.EXCH.64 URZ, [UR8+0xc0], UR6 ;  /* 0x0000c006083f75b2 */ /* 0x0001220008000100 */
[----:B------:R0:W0:Y:S01]  /*0290*/  SYNCS.EXCH.64 URZ, [UR8+0x10], UR4 ;  /* 0x00001004083f75b2 */ /* 0x0000220008000100 */
        /* <DEDUP_REMOVED lines=41> */
[----:B-1234-:R-:W-:Y:S01]  /*0530*/  NOP ;  /* 0x0000000000007918 */ /* 0x01efe20000000000 */
.L_x_3:
[----:B0-----:R-:W-:Y:S05]  /*0540*/  BSYNC B0 ;  /* 0x0000000000007941 */ /* 0x001fea0003800000 */
.L_x_2:
[----:B------:R-:W-:Y:S01]  /*0550*/  SHF.R.S32.HI R7, RZ, 0x1f, R18 ;  /* 0x0000001fff077819 */ /* 0x000fe20000011412 */
[----:B------:R-:W0:Y:S01]  /*0560*/  SHFL.IDX PT, R0, R0, RZ, 0x1f ;  /* 0x00001fff00007589 */ /* 0x000e2200000e0000 */
[----:B------:R-:W1:Y:S01]  /*0570*/  S2UR UR8, SR_CTAID.X ;  /* 0x00000000000879c3 */ /* 0x000e620000002500 */
[----:B------:R-:W-:Y:S02]  /*0580*/  ELECT P0, URZ, PT ;  /* 0x00000000003f782f */ /* 0x000fe40003800000 */
[----:B------:R-:W-:Y:S01]  /*0590*/  LEA.HI R7, R7, R18, RZ, 0x7 ;  /* 0x0000001207077211 */ /* 0x000fe200078f38ff */
[----:B------:R-:W2:Y:S01]  /*05a0*/  S2R R4, SR_CTAID.Y ;  /* 0x0000000000047919 */ /* 0x000ea20000002600 */
[----:B------:R-:W-:Y:S01]  /*05b0*/  SHF.R.S32.HI R8, RZ, 0x1f, R3 ;  /* 0x0000001fff087819 */ /* 0x000fe20000011403 */
[----:B------:R-:W-:Y:S01]  /*05c0*/  ULDC UR4, c[0x0][0x150] ;  /* 0x0000540000047ab9 */ /* 0x000fe20000000800 */
[----:B------:R-:W-:Y:S01]  /*05d0*/  LOP3.LUT R7, R7, 0xffffff80, RZ, 0xc0, !PT ;  /* 0xffffff8007077812 */ /* 0x000fe200078ec0ff */
[----:B------:R-:W-:Y:S01]  /*05e0*/  NOP ;  /* 0x0000000000007918 */ /* 0x000fe20000000000 */
[----:B------:R-:W-:Y:S01]  /*05f0*/  LEA.HI R8, R8, R3, RZ, 0x2 ;  /* 0x0000000308087211 */ /* 0x000fe200078f10ff */
[----:B------:R-:W3:Y:S01]  /*0600*/  LDC R10, c[0x0][0x144] ;  /* 0x00005100ff0a7b82 */ /* 0x000ee20000000800 */
[----:B------:R-:W-:Y:S01]  /*0610*/  NOP ;  /* 0x0000000000007918 */ /* 0x000fe20000000000 */
[----:B------:R-:W-:Y:S01]  /*0620*/  IMAD.IADD R6, R18, 0x1, -R7 ;  /* 0x0000000112067824 */ /* 0x000fe200078e0a07 */
[----:B------:R-:W-:Y:S01]  /*0630*/  LOP3.LUT R8, R8, 0x3ffffffc, RZ, 0xc0, !PT ;  /* 0x3ffffffc08087812 */ /* 0x000fe200078ec0ff */
[----:B------:R-:W-:Y:S01]  /*0640*/  IMAD.MOV.U32 R23, RZ, RZ, 0x1 ;  /* 0x00000001ff177424 */ /* 0x000fe200078e00ff */
[----:B------:R-:W-:-:S02]  /*0650*/  ISETP.NE.AND P3, PT, R5, RZ, PT ;  /* 0x000000ff0500720c */ /* 0x000fc40003f65270 */
[----:B------:R-:W-:Y:S01]  /*0660*/  SHF.R.S32.HI R7, RZ, 0x1f, R6 ;  /* 0x0000001fff077819 */ /* 0x000fe20000011406 */
[----:B------:R-:W-:Y:S01]  /*0670*/  IMAD.IADD R8, R3, 0x1, -R8 ;  /* 0x0000000103087824 */ /* 0x000fe200078e0a08 */
[----:B------:R-:W4:Y:S02]  /*0680*/  LDC R13, c[0x0][0x140] ;  /* 0x00005000ff0d7b82 */ /* 0x000f240000000800 */
[----:B------:R-:W-:Y:S02]  /*0690*/  LEA.HI R7, R7, R6, RZ, 0x3 ;  /* 0x0000000607077211 */ /* 0x000fe400078f18ff */
[----:B0-----:R-:W-:Y:S02]  /*06a0*/  ISETP.NE.OR P0, PT, R0, RZ, !P0 ;  /* 0x000000ff0000720c */ /* 0x001fe40004705670 */
[--C-:B------:R-:W-:Y:S02]  /*06b0*/  SHF.R.S32.HI R0, RZ, 0x3, R7.reuse ;  /* 0x00000003ff007819 */ /* 0x100fe40000011407 */
[----:B------:R-:W-:-:S02]  /*06c0*/  SHF.R.S32.HI R7, RZ, 0x1f, R7 ;  /* 0x0000001fff077819 */ /* 0x000fc40000011407 */
[----:B-1----:R-:W-:Y:S02]  /*06d0*/  I2FP.F32.U32 R9, UR8 ;  /* 0x0000000800097c45 */ /* 0x002fe40008201000 */
[----:B------:R-:W-:-:S03]  /*06e0*/  LEA.HI R7, R7, R0, RZ, 0x2 ;  /* 0x0000000007077211 */ /* 0x000fc600078f10ff */
[----:B------:R-:W-:Y:S01]  /*06f0*/  FMUL R9, R9, UR4 ;  /* 0x0000000409097c20 */ /* 0x000fe20008400000 */
[----:B------:R-:W-:Y:S01]  /*0700*/  LOP3.LUT R7, R7, 0xfffffffc, RZ, 0xc0, !PT ;  /* 0xfffffffc07077812 */ /* 0x000fe200078ec0ff */
[----:B------:R-:W-:Y:S01]  /*0710*/  VOTEU.ALL UP0, P0 ;  /* 0x00000000003f7886 */ /* 0x000fe20000000000 */
[----:B--2---:R-:W-:Y:S01]  /*0720*/  I2FP.F32.U32 R3, R4 ;  /* 0x0000000400037245 */ /* 0x004fe20000201000 */
[----:B------:R-:W-:Y:S01]  /*0730*/  ULDC UR4, c[0x0][0x154] ;  /* 0x0000550000047ab9 */ /* 0x000fe20000000800 */
[----:B------:R-:W-:Y:S01]  /*0740*/  VOTEU.ALL UP1, P0 ;  /* 0x00000000003f7886 */ /* 0x000fe20000020000 */
[----:B------:R-:W0:Y:S01]  /*0750*/  F2I.U32.TRUNC.NTZ R9, R9 ;  /* 0x0000000900097305 */ /* 0x000e22000020f000 */
[----:B------:R-:W-:Y:S01]  /*0760*/  IMAD.IADD R7, R0, 0x1, -R7 ;  /* 0x0000000100077824 */ /* 0x000fe200078e0a07 */
[----:B------:R-:W1:Y:S01]  /*0770*/  @!UP0 S2UR UR7, SR_CgaCtaId ;  /* 0x00000000000789c3 */ /* 0x000e620000008800 */
[----:B------:R-:W-:Y:S01]  /*0780*/  FMUL R12, R3, UR4 ;  /* 0x00000004030c7c20 */ /* 0x000fe20008400000 */
[----:B------:R-:W-:Y:S01]  /*0790*/  UMOV UR4, 0x20 ;  /* 0x0000002000047882 */ /* 0x000fe20000000000 */
[----:B------:R-:W-:Y:S01]  /*07a0*/  IMAD R8, R8, 0x4, R7 ;  /* 0x0000000408087824 */ /* 0x000fe200078e0207 */
[----:B------:R-:W-:Y:S01]  /*07b0*/  @!UP0 UMOV UR6, 0x400 ;  /* 0x0000040000068882 */ /* 0x000fe20000000000 */
[----:B------:R-:W-:-:S04]  /*07c0*/  @!UP0 UIADD3 UR4, -UR4, 0x100000, URZ ;  /* 0x0010000004048890 */ /* 0x000fc8000fffe13f */
[----:B------:R-:W-:Y:S02]  /*07d0*/  @!UP0 USHF.L.U32 UR5, UR4, 0xb, URZ ;  /* 0x0000000b04058899 */ /* 0x000fe4000800063f */
[----:B------:R-:W-:Y:S01]  /*07e0*/  @!UP0 USHF.L.U32 UR4, UR4, 0x1, URZ ;  /* 0x0000000104048899 */ /* 0x000fe2000800063f */
[----:B----4-:R-:W-:Y:S01]  /*07f0*/  ISETP.EQ.U32.AND P2, PT, R13, 0x1, PT ;  /* 0x000000010d00780c */ /* 0x010fe20003f42070 */
[----:B------:R-:W2:Y:S01]  /*0800*/  F2I.U32.TRUNC.NTZ R12, R12 ;  /* 0x0000000c000c7305 */ /* 0x000ea2000020f000 */
[----:B------:R-:W-:Y:S01]  /*0810*/  LEA.HI R0, R8, R8, RZ, 0x1 ;  /* 0x0000000808007211 */ /* 0x000fe200078f08ff */
[----:B------:R-:W4:Y:S03]  /*0820*/  LDC R7, c[0x0][0x148] ;  /* 0x00005200ff077b82 */ /* 0x000f260000000800 */
[----:B------:R-:W-:Y:S01]  /*0830*/  LOP3.LUT R11, R0, 0xfffffffe, RZ, 0xc0, !PT ;  /* 0xfffffffe000b7812 */ /* 0x000fe200078ec0ff */
[----:B0-----:R-:W-:Y:S01]  /*0840*/  IMAD.MOV R15, RZ, RZ, -R9 ;  /* 0x000000ffff0f7224 */ /* 0x001fe200078e0a09 */
[----:B------:R-:W-:-:S03]  /*0850*/  SHF.R.S32.HI R9, RZ, 0x1f, R2 ;  /* 0x0000001fff097819 */ /* 0x000fc60000011402 */
[----:B---3--:R-:W-:Y:S01]  /*0860*/  IMAD R3, R10, R15, UR8 ;  /* 0x000000080a037e24 */ /* 0x008fe2000f8e020f */
[----:B------:R-:W-:Y:S01]  /*0870*/  LEA.HI R9, R9, R2, RZ, 0x2 ;  /* 0x0000000209097211 */ /* 0x000fe200078f10ff */
[C---:B------:R-:W-:Y:S02]  /*0880*/  IMAD.IADD R0, R8.reuse, 0x1, -R11 ;  /* 0x0000000108007824 */ /* 0x040fe400078e0a0b */
[----:B------:R-:W-:Y:S01]  /*0890*/  IMAD.SHL.U32 R11, R8, 0x4, RZ ;  /* 0x00000004080b7824 */ /* 0x000fe200078e00ff */
[----:B------:R-:W-:Y:S01]  /*08a0*/  LOP3.LUT R9, R9, 0xfffffffc, RZ, 0xc0, !PT ;  /* 0xfffffffc09097812 */ /* 0x000fe200078ec0ff */
[----:B--2---:R-:W-:Y:S01]  /*08b0*/  IMAD.MOV R21, RZ, RZ, -R12 ;  /* 0x000000ffff157224 */ /* 0x004fe200078e0a0c */
[----:B------:R-:W-:Y:S01]  /*08c0*/  ISETP.NE.AND P4, PT, R0, R3, PT ;  /* 0x000000030000720c */ /* 0x000fe20003f85270 */
[----:B-1----:R-:W-:Y:S01]  /*08d0*/  @!UP0 ULEA UR6, UR7, UR6, 0x18 ;  /* 0x0000000607068291 */ /* 0x002fe2000f8ec03f */
[----:B------:R-:W-:Y:S01]  /*08e0*/  LOP3.LUT R22, R8, 0xc, R11, 0x78, !PT ;  /* 0x0000000c08167812 */ /* 0x000fe200078e780b */
[----:B------:R-:W-:Y:S01]  /*08f0*/  IMAD.IADD R0, R2, 0x1, -R9 ;  /* 0x0000000102007824 */ /* 0x000fe200078e0a09 */
[----:B------:R-:W-:Y:S01]  /*0900*/  VOTEU.ALL UP0, P0 ;  /* 0x00000000003f7886 */ /* 0x000fe20000000000 */
[----:B------:R-:W-:Y:S01]  /*0910*/  LOP3.LUT P0, RZ, R6, 0x7, RZ, 0xc0, !PT ;  /* 0x0000000706ff7812 */ /* 0x000fe2000780c0ff */
[----:B------:R-:W-:-:S02]  /*0920*/  VIADD R6, R5, 0xffffffff ;  /* 0xffffffff05067836 */ /* 0x000fc40000000000 */
[----:B------:R-:W-:Y:S01]  /*0930*/  ISETP.NE.AND P1, PT, R0, 0x3, PT ;  /* 0x000000030000780c */ /* 0x000fe20003f25270 */
[----:B----4-:R-:W-:Y:S01]  /*0940*/  IMAD R9, R7, R21, R4 ;  /* 0x0000001507097224 */ /* 0x010fe200078e0204 */
[----:B------:R-:W-:Y:S02]  /*0950*/  ISETP.LT.U32.AND P0, PT, R22, 0x2, !P0 ;  /* 0x000000021600780c */ /* 0x000fe40004701070 */
[----:B------:R-:W-:Y:S01]  /*0960*/  ISETP.EQ.OR P1, PT, R0, RZ, !P1 ;  /* 0x000000ff0000720c */ /* 0x000fe20004f22670 */
[----:B------:R-:W0:Y:S02]  /*0970*/  FENCE.VIEW.ASYNC.S ;  /* 0x00000000000073c6 */ /* 0x000e240000000000 */
[----:B0-----:R0:W1:Y:S01]  /*0980*/  @!UP0 SYNCS.EXCH.64 URZ, [UR6+0x180], UR4 ;  /* 0x00018004063f85b2 */ /* 0x0010620008000100 */
[----:B------:R-:W-:Y:S02]  /*0990*/  @P4 LEA.HI R2, R22, R22, RZ, 0x1 ;  /* 0x0000001616024211 */ /* 0x000fe400078f08ff */
[----:B------:R-:W-:-:S02]  /*09a0*/  ISETP.EQ.AND P1, PT, R5, RZ, P1 ;  /* 0x000000ff0500720c */ /* 0x000fc40000f22270 */
[----:B------:R-:W-:Y:S02]  /*09b0*/  @P4 SHF.R.S32.HI R2, RZ, 0x1, R2 ;  /* 0x00000001ff024819 */ /* 0x000fe40000011402 */
[----:B------:R-:W-:Y:S02]  /*09c0*/  ISETP.GE.U32.AND P6, PT, R6, 0x2, PT ;  /* 0x000000020600780c */ /* 0x000fe40003fc6070 */
[----:B------:R-:W-:Y:S02]  /*09d0*/  @P4 ISETP.NE.AND P5, PT, R2, R9, PT ;  /* 0x000000090200420c */ /* 0x000fe40003fa5270 */
[----:B------:R-:W-:Y:S02]  /*09e0*/  SEL R2, RZ, 0x1, !P0 ;  /* 0x00000001ff027807 */ /* 0x000fe40004000000 */
[----:B------:R-:W-:Y:S02]  /*09f0*/  @P4 SEL R23, RZ, 0x1, P5 ;  /* 0x00000001ff174807 */ /* 0x000fe40002800000 */
[----:B------:R-:W-:Y:S01]  /*0a00*/  SEL R19, RZ, 0x1, !P1 ;  /* 0x00000001ff137807 */ /* 0x000fe20004800000 */
[----:B------:R0:W2:Y:S01]  /*0a10*/  @!UP1 SYNCS.EXCH.64 URZ, [UR6+0x188], UR4 ;  /* 0x00018804063f95b2 */ /* 0x0000a20008000100 */
[----:B------:R-:W-:Y:S01]  /*0a20*/  LOP3.LUT R23, R23, R2, RZ, 0xc0, !PT ;  /* 0x0000000217177212 */ /* 0x000fe200078ec0ff */
[----:B------:R-:W-:Y:S01]  /*0a30*/  NOP ;  /* 0x0000000000007918 */ /* 0x000fe20000000000 */
[----:B------:R-:W-:Y:S01]  /*0a40*/  SEL R19, R19, 0x2, P6 ;  /* 0x0000000213137807 */ /* 0x000fe20003000000 */
[----:B------:R-:W-:Y:S06]  /*0a50*/  @!P2 BRA `(.L_x_4) ;  /* 0x000000000008a947 */ /* 0x000fec0003800000 */
[----:B-12---:R-:W-:Y:S01]  /*0a60*/  UCGABAR_ARV ;  /* 0x00000000000079c7 */ /* 0x006fe20008000000 */
[----:B------:R-:W-:Y:S05]  /*0a70*/  BRA `(.L_x_5) ;  /* 0x0000000000047947 */ /* 0x000fea0003800000 */
.L_x_4:
[----:B-12---:R-:W-:Y:S01]  /*0a80*/  NOP ;  /* 0x0000000000007918 */ /* 0x006fe20000000000 */
.L_x_5:
[----:B------:R-:W1:Y:S01]  /*0a90*/  LDC R2, c[0x0][0x65c] ;  /* 0x00019700ff027b82 */ /* 0x000e620000000800 */
[----:B------:R-:W-:Y:S02]  /*0aa0*/  IMAD.U32 R8, RZ, RZ, UR8 ;  /* 0x00000008ff087e24 */ /* 0x000fe4000f8e00ff */
[----:B------:R-:W-:Y:S01]  /*0ab0*/  IMAD.MOV.U32 R9, RZ, RZ, RZ ;  /* 0x000000ffff097224 */ /* 0x000fe200078e00ff */
[----:B-1----:R-:W-:-:S04]  /*0ac0*/  ISETP.NE.AND P1, PT, R2, 0x1, PT ;  /* 0x000000010200780c */ /* 0x002fc80003f25270 */
[----:B------:R-:W-:-:S09]  /*0ad0*/  P2R R5, PR, RZ, 0x2 ;  /* 0x00000002ff057803 */ /* 0x000fd20000000000 */
[----:B------:R-:W1:Y:S01]  /*0ae0*/  @P1 LDC R17, c[0x0][0x10] ;  /* 0x00000400ff111b82 */ /* 0x000e620000000800 */
[----:B------:R-:W-:Y:S02]  /*0af0*/  @P1 IMAD.MOV.U32 R5, RZ, RZ, RZ ;  /* 0x000000ffff051224 */ /* 0x000fe400078e00ff */
[----:B------:R-:W-:-:S05]  /*0b00*/  @P1 IMAD.MOV.U32 R13, RZ, RZ, RZ ;  /* 0x000000ffff0d1224 */ /* 0x000fca00078e00ff */
[----:B------:R-:W2:Y:S01]  /*0b10*/  @!P1 LDC R11, c[0x0][0xc] ;  /* 0x00000300ff0b9b82 */ /* 0x000ea20000000800 */
[----:B-1----:R-:W-:-:S04]  /*0b20*/  @P1 IMAD.WIDE.U32 R16, R17, UR8, R4 ;  /* 0x0000000811101c25 */ /* 0x002fc8000f8e0004 */
[----:B------:R-:W-:Y:S02]  /*0b30*/  @P1 IMAD.IADD R17, R17, 0x1, R13 ;  /* 0x0000000111111824 */ /* 0x000fe400078e020d */
[----:B--2---:R-:W-:-:S04]  /*0b40*/  @!P1 IMAD.WIDE.U32 R8, R4, R11, R8 ;  /* 0x0000000b04089225 */ /* 0x004fc800078e0008 */
[----:B------:R-:W-:Y:S02]  /*0b50*/  @!P1 IMAD.MOV.U32 R16, RZ, RZ, R8 ;  /* 0x000000ffff109224 */ /* 0x000fe400078e0008 */
[----:B------:R-:W-:Y:S01]  /*0b60*/  @!P1 IMAD.MOV.U32 R17, RZ, RZ, R9 ;  /* 0x000000ffff119224 */ /* 0x000fe200078e0009 */
[----:B------:R-:W-:Y:S06]  /*0b70*/  @!P2 BRA `(.L_x_6) ;  /* 0x00000000000ca947 */ /* 0x000fec0003800000 */
[----:B------:R-:W-:Y:S01]  /*0b80*/  UCGABAR_WAIT ;  /* 0x0000000000007dc7 */ /* 0x000fe20008000000 */
[----:B------:R-:W-:Y:S01]  /*0b90*/  CCTL.IVALL ;  /* 0x00000000ff00798f */ /* 0x000fe20002000000 */
[----:B------:R-:W-:Y:S05]  /*0ba0*/  BRA `(.L_x_7) ;  /* 0x0000000000047947 */ /* 0x000fea0003800000 */
.L_x_6:
[----:B------:R-:W-:Y:S06]  /*0bb0*/  BAR.SYNC.DEFER_BLOCKING 0x0 ;  /* 0x0000000000007b1d */ /* 0x000fec0000010000 */
.L_x_7:
[----:B------:R-:W-:Y:S05]  /*0bc0*/  @!P3 BRA `(.L_x_8) ;  /* 0x000000500030b947 */ /* 0x000fea0003800000 */
[----:B------:R-:W-:-:S13]  /*0bd0*/  ISETP.GT.U32.AND P0, PT, R6, 0x1, PT ;  /* 0x000000010600780c */ /* 0x000fda0003f04070 */
[----:B0-----:R-:W-:Y:S05]  /*0be0*/  @P0 EXIT ;  /* 0x000000000000094d */ /* 0x001fea0003800000 */
[----:B------:R-:W-:Y:S01]  /*0bf0*/  ULDC.64 UR4, c[0x0][0x650] ;  /* 0x0001940000047ab9 */ /* 0x000fe20000000a00 */
[----:B------:R-:W-:Y:S01]  /*0c00*/  PRMT R0, RZ, 0x7610, R0 ;  /* 0x00007610ff007816 */ /* 0x000fe20000000000 */
[----:B------:R-:W-:Y:S01]  /*0c10*/  IMAD.MOV.U32 R76, RZ, RZ, -0x1 ;  /* 0xffffffffff4c7424 */ /* 0x000fe200078e00ff */
[----:B------:R-:W-:Y:S01]  /*0c20*/  ISETP.GE.U32.AND P0, PT, R16, UR4, PT ;  /* 0x0000000410007c0c */ /* 0x000fe2000bf06070 */
[----:B------:R-:W-:Y:S02]  /*0c30*/  IMAD.MOV.U32 R77, RZ, RZ, -0x1 ;  /* 0xffffffffff4d7424 */ /* 0x000fe400078e00ff */
[----:B------:R-:W-:Y:S01]  /*0c40*/  IMAD.MOV.U32 R73, RZ, RZ, -0x1 ;  /* 0xffffffffff497424 */ /* 0x000fe200078e00ff */
[----:B------:R-:W-:-:S13]  /*0c50*/  ISETP.GE.U32.AND.EX P0, PT, R17, UR5, PT, P0 ;  /* 0x0000000511007c0c */ /* 0x000fda000bf06100 */
[----:B------:R-:W-:Y:S05]  /*0c60*/  @P0 BRA `(.L_x_9) ;  /* 0x0000000400280947 */ /* 0x000fea0003800000 */
[----:B------:R-:W0:Y:S01]  /*0c70*/  LDC.64 R24, c[0x0][0x628] ;  /* 0x00018a00ff187b82 */ /* 0x000e220000000a00 */
[----:B------:R-:W-:Y:S02]  /*0c80*/  IMAD.MOV.U32 R8, RZ, RZ, R16 ;  /* 0x000000ffff087224 */ /* 0x000fe400078e0010 */
[----:B------:R-:W-:-:S05]  /*0c90*/  IMAD.MOV.U32 R9, RZ, RZ, R17 ;  /* 0x000000ffff097224 */ /* 0x000fca00078e0011 */
[----:B------:R-:W1:Y:S08]  /*0ca0*/  LDC R0, c[0x0][0x630] ;  /* 0x00018c00ff007b82 */ /* 0x000e700000000800 */
[----:B------:R-:W2:Y:S01]  /*0cb0*/  LDC.64 R26, c[0x0][0x620] ;  /* 0x00018800ff1a7b82 */ /* 0x000ea20000000a00 */
[----:B0-----:R-:W-:-:S04]  /*0cc0*/  ISETP.NE.U32.AND P0, PT, R24, RZ, PT ;  /* 0x000000ff1800720c */ /* 0x001fc80003f05070 */
[----:B------:R-:W-:-:S13]  /*0cd0*/  ISETP.NE.AND.EX P0, PT, R25, RZ, PT, P0 ;  /* 0x000000ff1900720c */ /* 0x000fda0003f05300 */
[----:B-12---:R-:W-:Y:S05]  /*0ce0*/  @!P0 BRA `(.L_x_10) ;  /* 0x0000000000288947 */ /* 0x006fea0003800000 */
[----:B------:R-:W0:Y:S02]  /*0cf0*/  LDC R13, c[0x0][0x634] ;  /* 0x00018d00ff0d7b82 */ /* 0x000e240000000800 */
[----:B0-----:R-:W-:-:S05]  /*0d00*/  IADD3 R13, P0, R16, R13, RZ ;  /* 0x0000000d100d7210 */ /* 0x001fca0007f1e0ff */
[----:B------:R-:W-:-:S04]  /*0d10*/  IMAD.X R15, RZ, RZ, R17, P0 ;  /* 0x000000ffff0f7224 */ /* 0x000fc800000e0611 */
[----:B------:R-:W-:-:S04]  /*0d20*/  IMAD.WIDE.U32 R8, R15, R24, RZ ;  /* 0x000000180f087225 */ /* 0x000fc800078e00ff */
[----:B------:R-:W-:-:S04]  /*0d30*/  IMAD.WIDE.U32 R10, P0, R13, R25, R8 ;  /* 0x000000190d0a7225 */ /* 0x000fc80007800008 */
[----:B------:R-:W-:-:S04]  /*0d40*/  IMAD.WIDE.U32 R8, R13, R24, RZ ;  /* 0x000000180d087225 */ /* 0x000fc800078e00ff */
[----:B------:R-:W-:Y:S01]  /*0d50*/  IMAD.X R13, RZ, RZ, RZ, P0 ;  /* 0x000000ffff0d7224 */ /* 0x000fe200000e06ff */
[----:B------:R-:W-:Y:S01]  /*0d60*/  IADD3 RZ, P0, R9, R10, RZ ;  /* 0x0000000a09ff7210 */ /* 0x000fe20007f1e0ff */
[----:B------:R-:W-:-:S04]  /*0d70*/  IMAD.MOV.U32 R12, RZ, RZ, R11 ;  /* 0x000000ffff0c7224 */ /* 0x000fc800078e000b */
[----:B------:R-:W-:-:S08]  /*0d80*/  IMAD.WIDE.U32.X R8, R15, R25, R12, P0 ;  /* 0x000000190f087225 */ /* 0x000fd000000e040c */
.L_x_10:
[----:B------:R-:W0:Y:S01]  /*0d90*/  LDC.64 R24, c[0x0][0x640] ;  /* 0x00019000ff187b82 */ /* 0x000e220000000a00 */
[-CC-:B------:R-:W-:Y:S01]  /*0da0*/  SHF.R.U64 R73, R8, R0.reuse, R9.reuse ;  /* 0x0000000008497219 */ /* 0x180fe20000001209 */
[----:B------:R-:W-:Y:S01]  /*0db0*/  IMAD R30, R7, R21, R4 ;  /* 0x00000015071e7224 */ /* 0x000fe200078e0204 */
[----:B------:R-:W-:Y:S01]  /*0dc0*/  SHF.R.U32.HI R0, RZ, R0, R9 ;  /* 0x00000000ff007219 */ /* 0x000fe20000011609 */
[----:B------:R-:W-:Y:S01]  /*0dd0*/  IMAD.MOV.U32 R21, RZ, RZ, 0x1 ;  /* 0x00000001ff157424 */ /* 0x000fe200078e00ff */
[----:B------:R-:W-:-:S03]  /*0de0*/  IADD3 R5, P0, RZ, -R73, RZ ;  /* 0x80000049ff057210 */ /* 0x000fc60007f1e0ff */
[----:B------:R-:W1:Y:S02]  /*0df0*/  LDC R6, c[0x0][0x618] ;  /* 0x00018600ff067b82 */ /* 0x000e640000000800 */
[----:B------:R-:W-:-:S04]  /*0e00*/  IMAD.X R9, RZ, RZ, ~R0, P0 ;  /* 0x000000ffff097224 */ /* 0x000fc800000e0e00 */
[-C--:B------:R-:W-:Y:S02]  /*0e10*/  IMAD R0, R9, R26.reuse, RZ ;  /* 0x0000001a09007224 */ /* 0x080fe400078e02ff */
[----:B------:R-:W2:Y:S01]  /*0e20*/  LDC R11, c[0x0][0x608] ;  /* 0x00018200ff0b7b82 */ /* 0x000ea20000000800 */
[----:B------:R-:W-:-:S04]  /*0e30*/  IMAD.WIDE.U32 R8, R5, R26, R16 ;  /* 0x0000001a05087225 */ /* 0x000fc800078e0010 */
[----:B------:R-:W-:-:S03]  /*0e40*/  IMAD R5, R5, R27, R0 ;  /* 0x0000001b05057224 */ /* 0x000fc600078e0200 */
[----:B------:R-:W3:Y:S01]  /*0e50*/  LDC R12, c[0x0][0x658] ;  /* 0x00019600ff0c7b82 */ /* 0x000ee20000000800 */
[----:B0-----:R-:W-:Y:S01]  /*0e60*/  ISETP.NE.U32.AND P0, PT, R24, RZ, PT ;  /* 0x000000ff1800720c */ /* 0x001fe20003f05070 */
[----:B------:R-:W-:Y:S02]  /*0e70*/  IMAD.IADD R5, R9, 0x1, R5 ;  /* 0x0000000109057824 */ /* 0x000fe400078e0205 */
[----:B------:R-:W-:Y:S01]  /*0e80*/  IMAD.MOV.U32 R9, RZ, RZ, -0x1 ;  /* 0xffffffffff097424 */ /* 0x000fe200078e00ff */
[----:B------:R-:W-:-:S03]  /*0e90*/  ISETP.NE.AND.EX P0, PT, R25, RZ, PT, P0 ;  /* 0x000000ff1900720c */ /* 0x000fc60003f05300 */
[----:B------:R-:W0:Y:S01]  /*0ea0*/  LDC R15, c[0x0][0x600] ;  /* 0x00018000ff0f7b82 */ /* 0x000e220000000800 */
[-CC-:B-1----:R-:W-:Y:S02]  /*0eb0*/  SHF.R.U64 R13, R8, R6.reuse, R5.reuse ;  /* 0x00000006080d7219 */ /* 0x182fe40000001205 */
[----:B------:R-:W-:-:S05]  /*0ec0*/  SHF.R.U32.HI R0, RZ, R6, R5 ;  /* 0x00000006ff007219 */ /* 0x000fca0000011605 */
[----:B------:R-:W1:Y:S01]  /*0ed0*/  LDC R14, c[0x0][0x648] ;  /* 0x00019200ff0e7b82 */ /* 0x000e620000000800 */
[-CC-:B--2---:R-:W-:Y:S02]  /*0ee0*/  SHF.R.U64 R27, R13, R11.reuse, R0.reuse ;  /* 0x0000000b0d1b7219 */ /* 0x184fe40000001200 */
[----:B------:R-:W-:-:S05]  /*0ef0*/  SHF.R.U32.HI R5, RZ, R11, R0 ;  /* 0x0000000bff057219 */ /* 0x000fca0000011600 */
[----:B------:R-:W2:Y:S01]  /*0f00*/  LDC R20, c[0x0][0x638] ;  /* 0x00018e00ff147b82 */ /* 0x000ea20000000800 */
[-CC-:B---3--:R-:W-:Y:S02]  /*0f10*/  SHF.R.U64 R28, R27, R12.reuse, R5.reuse ;  /* 0x0000000c1b1c7219 */ /* 0x188fe40000001205 */
[-C--:B------:R-:W-:Y:S02]  /*0f20*/  SHF.L.U32 R0, R9, R12.reuse, RZ ;  /* 0x0000000c09007219 */ /* 0x080fe400000006ff */
[----:B------:R-:W-:Y:S01]  /*0f30*/  SHF.R.U32.HI R5, RZ, R12, R5 ;  /* 0x0000000cff057219 */ /* 0x000fe20000011605 */
[----:B------:R-:W-:Y:S01]  /*0f40*/  IMAD.MOV.U32 R4, RZ, RZ, R28 ;  /* 0x000000ffff047224 */ /* 0x000fe200078e001c */
[----:B------:R-:W-:Y:S01]  /*0f50*/  LOP3.LUT R10, RZ, R0, RZ, 0x33, !PT ;  /* 0x00000000ff0a7212 */ /* 0x000fe200078e33ff */
[----:B------:R-:W3:Y:S01]  /*0f60*/  LDC R26, c[0x0][0x610] ;  /* 0x00018400ff1a7b82 */ /* 0x000ee20000000800 */
[----:B------:R-:W-:Y:S05]  /*0f70*/  @!P0 BRA `(.L_x_11) ;  /* 0x0000000000288947 */ /* 0x000fea0003800000 */
[----:B------:R-:W4:Y:S02]  /*0f80*/  LDC R9, c[0x0][0x64c] ;  /* 0x00019300ff097b82 */ /* 0x000f240000000800 */
[----:B----4-:R-:W-:-:S05]  /*0f90*/  IADD3 R9, P0, R28, R9, RZ ;  /* 0x000000091c097210 */ /* 0x010fca0007f1e0ff */
        /* <DEDUP_REMOVED lines=8> */
.L_x_11:
[----:B-1----:R-:W-:Y:S01]  /*1020*/  SHF.R.U64 R4, R4, R14, R5 ;  /* 0x0000000e04047219 */ /* 0x002fe20000001205 */
[----:B0-----:R-:W-:Y:S01]  /*1030*/  VIADD R6, R15, 0xffffffff ;  /* 0xffffffff0f067836 */ /* 0x001fe20000000000 */
[----:B------:R-:W-:Y:S02]  /*1040*/  SHF.L.U32 R0, R21, R12, RZ ;  /* 0x0000000c15007219 */ /* 0x000fe400000006ff */
[----:B------:R-:W-:Y:S01]  /*1050*/  LOP3.LUT R5, R27, R10, RZ, 0xc0, !PT ;  /* 0x0000000a1b057212 */ /* 0x000fe200078ec0ff */
[----:B------:R-:W-:Y:S01]  /*1060*/  IMAD.MOV R7, RZ, RZ, -R4 ;  /* 0x000000ffff077224 */ /* 0x000fe200078e0a04 */
[----:B------:R-:W-:Y:S02]  /*1070*/  SEL R3, R3, R30, !P1 ;  /* 0x0000001e03037207 */ /* 0x000fe40004800000 */
[----:B------:R-:W-:Y:S01]  /*1080*/  LOP3.LUT R6, R13, R6, RZ, 0xc0, !PT ;  /* 0x000000060d067212 */ /* 0x000fe200078ec0ff */
[----:B------:R-:W-:Y:S02]  /*1090*/  IMAD R4, R0, R4, R5 ;  /* 0x0000000400047224 */ /* 0x000fe400078e0205 */
[----:B--2---:R-:W-:-:S02]  /*10a0*/  IMAD R0, R7, R20, R28 ;  /* 0x0000001407007224 */ /* 0x004fc400078e021c */
[----:B---3--:R-:W-:Y:S02]  /*10b0*/  IMAD R3, R4, R26, R3 ;  /* 0x0000001a04037224 */ /* 0x008fe400078e0203 */
[----:B------:R-:W-:Y:S02]  /*10c0*/  IMAD R76, R0, R15, R6 ;  /* 0x0000000f004c7224 */ /* 0x000fe400078e0206 */
[----:B------:R-:W-:-:S03]  /*10d0*/  IMAD.MOV.U32 R4, RZ, RZ, 0x1 ;  /* 0x00000001ff047424 */ /* 0x000fc600078e00ff */
[----:B------:R-:W-:Y:S02]  /*10e0*/  SEL R77, R76, R3, !P1 ;  /* 0x000000034c4d7207 */ /* 0x000fe40004800000 */
[----:B------:R-:W-:Y:S02]  /*10f0*/  PRMT R0, R4, 0x7610, R0 ;  /* 0x0000761004007816 */ /* 0x000fe40000000000 */
[----:B------:R-:W-:-:S07]  /*1100*/  SEL R76, R3, R76, !P1 ;  /* 0x0000004c034c7207 */ /* 0x000fce0004800000 */
.L_x_9:
[----:B------:R-:W-:-:S08]  /*1110*/  NOP ;  /* 0x0000000000007918 */ /* 0x000fd00000000000 */
[----:B------:R-:W0:Y:S02]  /*1120*/  USETMAXREG.TRY_ALLOC.CTAPOOL UP0, 0xe8 ;  /* 0x000000e8000079c8 */ /* 0x000e240008000600 */
[----:B0-----:R-:W-:-:S13]  /*1130*/  PLOP3.LUT P0, PT, PT, PT, UP0, 0x80, 0x0 ;  /* 0x000000000000781c */ /* 0x001fda0003f0f008 */
[----:B------:R-:W-:Y:S05]  /*1140*/  @!P0 BRA `(.L_x_9) ;  /* 0xfffffffc00f08947 */ /* 0x000fea000383ffff */
[----:B------:R-:W-:Y:S01]  /*1150*/  ULDC.64 UR4, c[0x0][0x598] ;  /* 0x0001660000047ab9 */ /* 0x000fe20000000a00 */
[----:B------:R-:W-:Y:S01]  /*1160*/  ULDC.64 UR36, c[0x0][0x208] ;  /* 0x0000820000247ab9 */ /* 0x000fe20000000a00 */
[----:B------:R-:W-:-:S04]  /*1170*/  ISETP.NE.U32.AND P0, PT, RZ, UR4, PT ;  /* 0x00000004ff007c0c */ /* 0x000fc8000bf05070 */
[----:B------:R-:W-:-:S13]  /*1180*/  ISETP.NE.AND.EX P0, PT, RZ, UR5, PT, P0 ;  /* 0x00000005ff007c0c */ /* 0x000fda000bf05300 */
[----:B------:R-:W-:Y:S05]  /*1190*/  @!P0 BRA `(.L_x_12) ;  /* 0x00000000001c8947 */ /* 0x000fea0003800000 */
[----:B------:R-:W0:Y:S02]  /*11a0*/  LDC.64 R4, c[0x0][0x598] ;  /* 0x00016600ff047b82 */ /* 0x000e240000000a00 */
[----:B0-----:R-:W2:Y:S02]  /*11b0*/  LDG.E.64 R4, desc[UR36][R4.64] ;  /* 0x0000002404047981 */ /* 0x001ea4000c1e1b00 */
[----:B--2---:R-:W-:-:S04]  /*11c0*/  ISETP.NE.U32.AND P0, PT, R4, RZ, PT ;  /* 0x000000ff0400720c */ /* 0x004fc80003f05070 */
[----:B------:R-:W-:-:S13]  /*11d0*/  ISETP.NE.AND.EX P0, PT, R5, RZ, PT, P0 ;  /* 0x000000ff0500720c */ /* 0x000fda0003f05300 */
[----:B------:R-:W-:Y:S05]  /*11e0*/  @!P0 BRA `(.L_x_12) ;  /* 0x0000000000088947 */ /* 0x000fea0003800000 */
[----:B------:R0:W5:Y:S01]  /*11f0*/  LD.E R72, desc[UR36][R4.64] ;  /* 0x0000002404487980 */ /* 0x000162000c101900 */
[----:B------:R-:W-:Y:S05]  /*1200*/  BRA `(.L_x_13) ;  /* 0x0000000000247947 */ /* 0x000fea0003800000 */
.L_x_12:
[----:B------:R-:W-:Y:S02]  /*1210*/  ULDC.64 UR4, c[0x0][0x588] ;  /* 0x0001620000047ab9 */ /* 0x000fe40000000a00 */
[----:B------:R-:W-:-:S04]  /*1220*/  ISETP.NE.U32.AND P0, PT, RZ, UR4, PT ;  /* 0x00000004ff007c0c */ /* 0x000fc8000bf05070 */
[----:B------:R-:W-:-:S13]  /*1230*/  ISETP.NE.AND.EX P0, PT, RZ, UR5, PT, P0 ;  /* 0x00000005ff007c0c */ /* 0x000fda000bf05300 */
[----:B------:R-:W-:Y:S05]  /*1240*/  @!P0 BRA `(.L_x_14) ;  /* 0x00000000000c8947 */ /* 0x000fea0003800000 */
[----:B------:R-:W0:Y:S02]  /*1250*/  LDC.64 R4, c[0x0][0x588] ;  /* 0x00016200ff047b82 */ /* 0x000e240000000a00 */
[----:B0-----:R1:W5:Y:S01]  /*1260*/  LDG.E R72, desc[UR36][R4.64] ;  /* 0x0000002404487981 */ /* 0x001362000c1e1900 */
[----:B------:R-:W-:Y:S05]  /*1270*/  BRA `(.L_x_13) ;  /* 0x0000000000087947 */ /* 0x000fea0003800000 */
.L_x_14:
[----:B------:R-:W-:Y:S02]  /*1280*/  ULDC UR4, c[0x0][0x580] ;  /* 0x0001600000047ab9 */ /* 0x000fe40000000800 */
[----:B------:R-:W-:-:S07]  /*1290*/  IMAD.U32 R72, RZ, RZ, UR4 ;  /* 0x00000004ff487e24 */ /* 0x000fce000f8e00ff */
.L_x_13:
[----:B------:R-:W-:Y:S02]  /*12a0*/  ULDC.64 UR4, c[0x0][0x5a0] ;  /* 0x0001680000047ab9 */ /* 0x000fe40000000a00 */
[----:B------:R-:W-:-:S04]  /*12b0*/  ISETP.NE.U32.AND P0, PT, RZ, UR4, PT ;  /* 0x00000004ff007c0c */ /* 0x000fc8000bf05070 */
[----:B------:R-:W-:-:S13]  /*12c0*/  ISETP.NE.AND.EX P0, PT, RZ, UR5, PT, P0 ;  /* 0x00000005ff007c0c */ /* 0x000fda000bf05300 */
[----:B------:R-:W-:Y:S05]  /*12d0*/  @!P0 BRA `(.L_x_15) ;  /* 0x00000000001c8947 */ /* 0x000fea0003800000 */
[----:B01----:R-:W0:Y:S02]  /*12e0*/  LDC.64 R4, c[0x0][0x5a0] ;  /* 0x00016800ff047b82 */ /* 0x003e240000000a00 */
[----:B0-----:R-:W2:Y:S02]  /*12f0*/  LDG.E.64 R4, desc[UR36][R4.64] ;  /* 0x0000002404047981 */ /* 0x001ea4000c1e1b00 */
[----:B--2---:R-:W-:-:S04]  /*1300*/  ISETP.NE.U32.AND P0, PT, R4, RZ, PT ;  /* 0x000000ff0400720c */ /* 0x004fc80003f05070 */
[----:B------:R-:W-:-:S13]  /*1310*/  ISETP.NE.AND.EX P0, PT, R5, RZ, PT, P0 ;  /* 0x000000ff0500720c */ /* 0x000fda0003f05300 */
[----:B------:R-:W-:Y:S05]  /*1320*/  @!P0 BRA `(.L_x_15) ;  /* 0x0000000000088947 */ /* 0x000fea0003800000 */
[----:B------:R0:W5:Y:S01]  /*1330*/  LD.E R74, desc[UR36][R4.64] ;  /* 0x00000024044a7980 */ /* 0x000162000c101900 */
[----:B------:R-:W-:Y:S05]  /*1340*/  BRA `(.L_x_16) ;  /* 0x0000000000247947 */ /* 0x000fea0003800000 */
.L_x_15:
[----:B------:R-:W-:Y:S02]  /*1350*/  ULDC.64 UR4, c[0x0][0x590] ;  /* 0x0001640000047ab9 */ /* 0x000fe40000000a00 */
[----:B------:R-:W-:-:S04]  /*1360*/  ISETP.NE.U32.AND P0, PT, RZ, UR4, PT ;  /* 0x00000004ff007c0c */ /* 0x000fc8000bf05070 */
[----:B------:R-:W-:-:S13]  /*1370*/  ISETP.NE.AND.EX P0, PT, RZ, UR5, PT, P0 ;  /* 0x00000005ff007c0c */ /* 0x000fda000bf05300 */
[----:B------:R-:W-:Y:S05]  /*1380*/  @!P0 BRA `(.L_x_17) ;  /* 0x00000000000c8947 */ /* 0x000fea0003800000 */
[----:B------:R-:W2:Y:S02]  /*1390*/  LDC.64 R74, c[0x0][0x590] ;  /* 0x00016400ff4a7b82 */ /* 0x000ea40000000a00 */
[----:B--2---:R2:W5:Y:S01]  /*13a0*/  LDG.E R74, desc[UR36][R74.64] ;  /* 0x000000244a4a7981 */ /* 0x004562000c1e1900 */
[----:B------:R-:W-:Y:S05]  /*13b0*/  BRA `(.L_x_16) ;  /* 0x0000000000087947 */ /* 0x000fea0003800000 */
.L_x_17:
[----:B------:R-:W-:Y:S02]  /*13c0*/  ULDC UR4, c[0x0][0x584] ;  /* 0x0001610000047ab9 */ /* 0x000fe40000000800 */
[----:B------:R-:W-:-:S07]  /*13d0*/  IMAD.U32 R74, RZ, RZ, UR4 ;  /* 0x00000004ff4a7e24 */ /* 0x000fce000f8e00ff */
.L_x_16:
[----:B------:R-:W-:-:S13]  /*13e0*/  LOP3.LUT P0, RZ, R0, 0xff, RZ, 0xc0, !PT ;  /* 0x000000ff00ff7812 */ /* 0x000fda000780c0ff */
[----:B------:R-:W-:Y:S05]  /*13f0*/  @!P0 EXIT ;  /* 0x000000000000894d */ /* 0x000fea0003800000 */
[----:B------:R-:W-:Y:S01]  /*1400*/  ULDC UR4, c[0x0][0x28c] ;  /* 0x0000a30000047ab9 */ /* 0x000fe20000000800 */
[----:B--2---:R-:W-:Y:S01]  /*1410*/  LOP3.LUT R75, R19, 0x1, RZ, 0xfc, !PT ;  /* 0x00000001134b7812 */ /* 0x004fe200078efcff */
[----:B------:R-:W-:Y:S01]  /*1420*/  UIADD3 UR4, UR4, 0xf, URZ ;  /* 0x0000000f04047890 */ /* 0x000fe2000fffe03f */
[----:B------:R-:W-:Y:S01]  /*1430*/  UMOV UR38, URZ ;  /* 0x0000003f00267c82 */ /* 0x000fe20008000000 */
[----:B------:R-:W-:Y:S02]  /*1440*/  UMOV UR39, URZ ;  /* 0x0000003f00277c82 */ /* 0x000fe40008000000 */
[----:B------:R-:W-:-:S04]  /*1450*/  USHF.R.S32.HI UR5, URZ, 0x1f, UR4 ;  /* 0x0000001f3f057899 */ /* 0x000fc80008011404 */
[----:B------:R-:W-:-:S04]  /*1460*/  ULEA.HI UR5, UR5, UR4, URZ, 0x4 ;  /* 0x0000000405057291 */ /* 0x000fc8000f8f203f */
[----:B------:R-:W-:-:S12]  /*1470*/  USHF.R.S32.HI UR40, URZ, 0x4, UR5 ;  /* 0x000000043f287899 */ /* 0x000fd80008011405 */
.L_x_129:
[----:B------:R-:W-:Y:S01]  /*1480*/  LOP3.LUT R0, R18, 0x80, RZ, 0xc0, !PT ;  /* 0x0000008012007812 */ /* 0x000fe200078ec0ff */
[----:B------:R-:W2:Y:S01]  /*1490*/  S2UR UR6, SR_CgaCtaId ;  /* 0x00000000000679c3 */ /* 0x000ea20000008800 */
[----:B------:R-:W-:Y:S02]  /*14a0*/  UMOV UR41, 0x400 ;  /* 0x0000040000297882 */ /* 0x000fe40000000000 */
[----:B------:R-:W-:-:S06]  /*14b0*/  SHF.R.U32.HI R0, RZ, 0x7, R0 ;  /* 0x00000007ff007819 */ /* 0x000fcc0000011600 */
[----:B---3--:R-:W3:Y:S01]  /*14c0*/  SHFL.IDX PT, R0, R0, RZ, 0x1f ;  /* 0x00001fff00007589 */ /* 0x008ee200000e0000 */
[----:B--2---:R-:W-:Y:S01]  /*14d0*/  ULEA UR41, UR6, UR41, 0x18 ;  /* 0x0000002906297291 */ /* 0x004fe2000f8ec03f */
[----:B---3--:R-:W-:-:S13]  /*14e0*/  R2UR UR4, R0 ;  /* 0x00000000000472ca */ /* 0x008fda00000e0000 */
[----:B------:R-:W-:-:S04]  /*14f0*/  ULEA.HI UR5, UR4, UR4, URZ, 0x1 ;  /* 0x0000000404057291 */ /* 0x000fc8000f8f083f */
[----:B------:R-:W-:-:S04]  /*1500*/  ULOP3.LUT UR5, UR5, 0x1ffffe, URZ, 0xc0, !UPT ;  /* 0x001ffffe05057892 */ /* 0x000fc8000f8ec03f */
[----:B------:R-:W-:-:S03]  /*1510*/  UIADD3 UR5, UR4, -UR5, URZ ;  /* 0x8000000504057290 */ /* 0x000fc6000fffe03f */
[----:B------:R-:W-:Y:S01]  /*1520*/  ULDC UR4, c[0x0][0x28c] ;  /* 0x0000a30000047ab9 */ /* 0x000fe20000000800 */
[----:B------:R-:W-:Y:S01]  /*1530*/  ULEA UR5, UR5, UR41, 0xb ;  /* 0x0000002905057291 */ /* 0x000fe2000f8e583f */
[----:B------:R-:W-:-:S03]  /*1540*/  ISETP.LT.AND P0, PT, RZ, UR4, PT ;  /* 0x00000004ff007c0c */ /* 0x000fc6000bf01270 */
[----:B------:R-:W-:-:S04]  /*1550*/  UIADD3 UR5, UR5, 0x280, URZ ;  /* 0x0000028005057890 */ /* 0x000fc8000fffe03f */
[----:B------:R-:W-:-:S04]  /*1560*/  USHF.R.U32.HI UR5, URZ, 0x4, UR5 ;  /* 0x000000043f057899 */ /* 0x000fc80008011605 */
[----:B------:R-:W-:Y:S02]  /*1570*/  ULOP3.LUT UR42, UR5, 0x3fff, URZ, 0xc0, !UPT ;  /* 0x00003fff052a7892 */ /* 0x000fe4000f8ec03f */
[----:B01--45:R-:W-:Y:S10]  /*1580*/  @P0 BRA `(.L_x_18) ;  /* 0x0000000000400947 */ /* 0x033ff40003800000 */
[----:B------:R-:W-:Y:S01]  /*1590*/  MOV R0, 0x0 ;  /* 0x0000000000007802 */ /* 0x000fe20000000f00 */
[----:B------:R-:W-:Y:S01]  /*15a0*/  ULDC.64 UR4, c[0x4][0x68] ;  /* 0x01001a0000047ab9 */ /* 0x000fe20000000a00 */
[----:B------:R-:W-:Y:S01]  /*15b0*/  ULDC.64 UR6, c[0x4][0x8] ;  /* 0x0100020000067ab9 */ /* 0x000fe20000000a00 */
[----:B01----:R-:W-:Y:S01]  /*15c0*/  IMAD.U32 R4, RZ, RZ, UR4 ;  /* 0x00000004ff047e24 */ /* 0x003fe2000f8e00ff */
[----:B------:R0:W1:Y:S01]  /*15d0*/  LDC.64 R14, c[0x4][R0] ;  /* 0x01000000000e7b82 */ /* 0x0000620000000a00 */
[----:B------:R-:W-:Y:S01]  /*15e0*/  IMAD.U32 R5, RZ, RZ, UR5 ;  /* 0x00000005ff057e24 */ /* 0x000fe2000f8e00ff */
[----:B------:R-:W-:Y:S01]  /*15f0*/  ULDC.64 UR4, c[0x4][0x70] ;  /* 0x01001c0000047ab9 */ /* 0x000fe20000000a00 */
[----:B------:R-:W-:Y:S02]  /*1600*/  IMAD.U32 R10, RZ, RZ, UR6 ;  /* 0x00000006ff0a7e24 */ /* 0x000fe4000f8e00ff */
[----:B------:R-:W-:Y:S02]  /*1610*/  IMAD.U32 R6, RZ, RZ, UR4 ;  /* 0x00000004ff067e24 */ /* 0x000fe4000f8e00ff */
[----:B------:R-:W-:-:S02]  /*1620*/  IMAD.U32 R7, RZ, RZ, UR5 ;  /* 0x00000005ff077e24 */ /* 0x000fc4000f8e00ff */
[----:B------:R-:W-:Y:S02]  /*1630*/  IMAD.U32 R11, RZ, RZ, UR7 ;  /* 0x00000007ff0b7e24 */ /* 0x000fe4000f8e00ff */
[----:B------:R-:W-:Y:S02]  /*1640*/  IMAD.MOV.U32 R8, RZ, RZ, 0x1e1 ;  /* 0x000001e1ff087424 */ /* 0x000fe400078e00ff */
[----:B------:R-:W-:Y:S02]  /*1650*/  IMAD.MOV.U32 R12, RZ, RZ, 0x1 ;  /* 0x00000001ff0c7424 */ /* 0x000fe400078e00ff */
[----:B0-----:R-:W-:-:S07]  /*1660*/  IMAD.MOV.U32 R13, RZ, RZ, RZ ;  /* 0x000000ffff0d7224 */ /* 0x001fce00078e00ff */
[----:B------:R-:W-:-:S07]  /*1670*/  LEPC R20, `(.L_x_18) ;  /* 0x000000001014794e */ /* 0x000fce0000000000 */
[----:B-1---5:R-:W-:Y:S05]  /*1680*/  CALL.ABS.NOINC R14 ;  /* 0x000000000e007343 */ /* 0x022fea0003c00000 */
.L_x_18:
[----:B------:R-:W-:-:S13]  /*1690*/  ISETP.NE.AND P0, PT, R75, 0x3, PT ;  /* 0x000000034b00780c */ /* 0x000fda0003f05270 */
[----:B------:R-:W-:Y:S05]  /*16a0*/  @!P0 BRA `(.L_x_19) ;  /* 0x0000000000048947 */ /* 0x000fea0003800000 */
[----:B------:R-:W-:Y:S01]  /*16b0*/  BPT.TRAP 0x1 ;  /* 0x000000040000795c */ /* 0x000fe20000300000 */
.L_x_19:
[----:B------:R-:W-:Y:S02]  /*16c0*/  IMAD.U32 R3, RZ, RZ, UR39 ;  /* 0x00000027ff037e24 */ /* 0x000fe4000f8e00ff */
[----:B------:R-:W-:-:S03]  /*16d0*/  IMAD.U32 R0, RZ, RZ, UR38 ;  /* 0x00000026ff007e24 */ /* 0x000fc6000f8e00ff */
[----:B------:R-:W-:Y:S02]  /*16e0*/  LEA R3, R3, UR41, 0x3 ;  /* 0x0000002903037c11 */ /* 0x000fe4000f8e18ff */
[----:B------:R-:W-:-:S04]  /*16f0*/  SHF.L.U32 R0, R0, 0x1f, RZ ;  /* 0x0000001f00007819 */ /* 0x000fc800000006ff */
[----:B------:R2:W3:Y:S01]  /*1700*/  SYNCS.PHASECHK.TRANS64.TRYWAIT P1, [R3+URZ], R0 ;  /* 0x00000000030075a7 */ /* 0x0004e2000802017f */
[----:B------:R-:W-:Y:S05]  /*1710*/  @!P0 BRA `(.L_x_20) ;  /* 0x0000000000048947 */ /* 0x000fea0003800000 */
[----:B------:R-:W-:Y:S01]  /*1720*/  BPT.TRAP 0x1 ;  /* 0x000000040000795c */ /* 0x000fe20000300000 */
.L_x_20:
[----:B---3--:R-:W-:Y:S05]  /*1730*/  @P1 BRA `(.L_x_21) ;  /* 0x0000000000081947 */ /* 0x008fea0003800000 */
[----:B------:R-:W3:Y:S02]  /*1740*/  SYNCS.PHASECHK.TRANS64.TRYWAIT P1, [R3+URZ], R0 ;  /* 0x00000000030075a7 */ /* 0x000ee4000802017f */
[----:B---3--:R-:W-:Y:S05]  /*1750*/  @!P1 BRA `(.L_x_22) ;  /* 0x00000064005c9947 */ /* 0x008fea0003800000 */
.L_x_21:
[----:B------:R-:W-:-:S04]  /*1760*/  UISETP.LT.AND UP0, UPT, UR40, 0x1, UPT ;  /* 0x000000012800788c */ /* 0x000fc8000bf01270 */
[----:B------:R-:W-:-:S06]  /*1770*/  USEL UR4, UR40, 0x1, UP0 ;  /* 0x0000000128047887 */ /* 0x000fcc0008000000 */
[----:B--23--:R-:W-:Y:S01]  /*1780*/  IMAD.U32 R0, RZ, RZ, UR4 ;  /* 0x00000004ff007e24 */ /* 0x00cfe2000f8e00ff */
[----:B------:R-:W-:Y:S05]  /*1790*/  WARPSYNC.ALL ;  /* 0x0000000000007948 */ /* 0x000fea0003800000 */
[----:B------:R-:W-:-:S04]  /*17a0*/  IADD3 R0, -R0, UR40, RZ ;  /* 0x0000002800007c10 */ /* 0x000fc8000fffe1ff */
[----:B------:R-:W-:Y:S01]  /*17b0*/  ISETP.GE.AND P1, PT, R0, 0x1, PT ;  /* 0x000000010000780c */ /* 0x000fe20003f26270 */
[----:B------:R-:W-:Y:S01]  /*17c0*/  UIADD3 UR4, UR41, 0x2e280, URZ ;  /* 0x0002e28029047890 */ /* 0x000fe2000fffe03f */
[----:B------:R-:W-:Y:S01]  /*17d0*/  WARPGROUP.ARRIVE ;  /* 0x00000000000079c5 */ /* 0x000fe20000000000 */
[----:B------:R-:W-:Y:S01]  /*17e0*/  UMOV UR9, 0xc0000010 ;  /* 0xc000001000097882 */ /* 0x000fe20000000000 */
[----:B------:R-:W-:Y:S01]  /*17f0*/  UMOV UR11, 0xc0000010 ;  /* 0xc0000010000b7882 */ /* 0x000fe20000000000 */
[----:B------:R-:W-:Y:S01]  /*1800*/  USHF.R.U32.HI UR4, URZ, 0x4, UR4 ;  /* 0x000000043f047899 */ /* 0x000fe20008011604 */
[----:B------:R-:W-:Y:S01]  /*1810*/  UMOV UR17, UR9 ;  /* 0x0000000900117c82 */ /* 0x000fe20008000000 */
[----:B------:R-:W-:Y:S02]  /*1820*/  UMOV UR19, 0xc0000010 ;  /* 0xc000001000137882 */ /* 0x000fe40000000000 */
[----:B------:R-:W-:Y:S02]  /*1830*/  ULOP3.LUT UR5, UR4, 0x3fff, URZ, 0xc0, !UPT ;  /* 0x00003fff04057892 */ /* 0x000fe4000f8ec03f */
[----:B------:R-:W-:-:S02]  /*1840*/  ULOP3.LUT UR4, UR42, 0x10000, URZ, 0xfc, !UPT ;  /* 0x000100002a047892 */ /* 0x000fc4000f8efc3f */
[----:B------:R-:W-:Y:S02]  /*1850*/  ULOP3.LUT UR5, UR5, 0x10000, URZ, 0xfc, !UPT ;  /* 0x0001000005057892 */ /* 0x000fe4000f8efc3f */
[----:B------:R-:W-:Y:S02]  /*1860*/  ULEA UR8, UR39, UR4, 0x9 ;  /* 0x0000000427087291 */ /* 0x000fe4000f8e483f */
[----:B------:R-:W-:Y:S01]  /*1870*/  UIMAD UR10, UR39, 0x60, UR5 ;  /* 0x00000060270a78a4 */ /* 0x000fe2000f8e0205 */
[----:B------:R-:W-:Y:S01]  /*1880*/  UMOV UR13, UR9 ;  /* 0x00000009000d7c82 */ /* 0x000fe20008000000 */
[----:B------:R-:W-:Y:S02]  /*1890*/  UMOV UR15, 0xc0000010 ;  /* 0xc0000010000f7882 */ /* 0x000fe40000000000 */
[----:B------:R-:W-:Y:S01]  /*18a0*/  UIADD3 UR18, UR10, 0x20, URZ ;  /* 0x000000200a127890 */ /* 0x000fe2000fffe03f */
[----:B------:R-:W-:Y:S01]  /*18b0*/  UMOV UR16, UR8 ;  /* 0x0000000800107c82 */ /* 0x000fe20008000000 */
[----:B------:R-:W-:-:S03]  /*18c0*/  UIADD3 UR14, UR10, 0x40, URZ ;  /* 0x000000400a0e7890 */ /* 0x000fc6000fffe03f */
[----:B------:R-:W-:Y:S01]  /*18d0*/  HGMMA.64x16x16.F32 R64, gdesc[UR8], RZ, !UPT, gsb0 ;  /* 0x00200000084079f0 */ /* 0x000fe2000c0008ff */
[----:B------:R-:W-:Y:S01]  /*18e0*/  UMOV UR12, UR8 ;  /* 0x00000008000c7c82 */ /* 0x000fe20008000000 */
[----:B------:R-:W-:Y:S01]  /*18f0*/  UIADD3 UR6, UR8, 0x100, URZ ;  /* 0x0000010008067890 */ /* 0x000fe2000fffe03f */
[----:B------:R-:W-:Y:S02]  /*1900*/  WARPGROUP.DEPBAR.LE gsb0, 0x0 ;  /* 0x00008000000079c5 */ /* 0x000fe40000010000 */
[----:B------:R-:W-:-:S06]  /*1910*/  WARPGROUP.ARRIVE ;  /* 0x00000000000079c5 */ /* 0x000fcc0000000000 */
[----:B------:R-:W-:Y:S03]  /*1920*/  HGMMA.64x16x16.F32 R48, gdesc[UR16], RZ, !UPT, gsb0 ;  /* 0x00200000103079f0 */ /* 0x000fe6000c0008ff */
[----:B------:R-:W-:Y:S02]  /*1930*/  WARPGROUP.DEPBAR.LE gsb0, 0x0 ;  /* 0x00008000000079c5 */ /* 0x000fe40000010000 */
[----:B------:R-:W-:-:S06]  /*1940*/  WARPGROUP.ARRIVE ;  /* 0x00000000000079c5 */ /* 0x000fcc0000000000 */
[----:B------:R-:W-:Y:S01]  /*1950*/  HGMMA.64x16x16.F32 R32, gdesc[UR12], RZ, !UPT, gsb0 ;  /* 0x002000000c2079f0 */ /* 0x000fe2000c0008ff */
[----:B------:R-:W-:Y:S01]  /*1960*/  UMOV UR12, UR6 ;  /* 0x00000006000c7c82 */ /* 0x000fe20008000000 */
[----:B------:R-:W-:Y:S01]  /*1970*/  UMOV UR13, 0xc0000010 ;  /* 0xc0000010000d7882 */ /* 0x000fe20000000000 */
[----:B------:R-:W-:Y:S01]  /*1980*/  UMOV UR16, UR12 ;  /* 0x0000000c00107c82 */ /* 0x000fe20008000000 */
[----:B------:R-:W-:Y:S01]  /*1990*/  UMOV UR17, UR13 ;  /* 0x0000000d00117c82 */ /* 0x000fe20008000000 */
[----:B------:R-:W-:Y:S01]  /*19a0*/  UMOV UR8, UR12 ;  /* 0x0000000c00087c82 */ /* 0x000fe20008000000 */
[----:B------:R-:W-:Y:S01]  /*19b0*/  UMOV UR9, UR13 ;  /* 0x0000000d00097c82 */ /* 0x000fe20008000000 */
[----:B------:R-:W-:Y:S02]  /*19c0*/  WARPGROUP.DEPBAR.LE gsb0, 0x0 ;  /* 0x00008000000079c5 */ /* 0x000fe40000010000 */
[----:B------:R-:W-:-:S06]  /*19d0*/  WARPGROUP.ARRIVE ;  /* 0x00000000000079c5 */ /* 0x000fcc0000000000 */
[----:B------:R-:W-:Y:S03]  /*19e0*/  HGMMA.64x16x16.F32 R24, gdesc[UR12], RZ, !UPT, gsb0 ;  /* 0x002000000c1879f0 */ /* 0x000fe6000c0008ff */
[----:B------:R-:W-:Y:S02]  /*19f0*/  WARPGROUP.DEPBAR.LE gsb0, 0x0 ;  /* 0x00008000000079c5 */ /* 0x000fe40000010000 */
[----:B------:R-:W-:-:S06]  /*1a00*/  WARPGROUP.ARRIVE ;  /* 0x00000000000079c5 */ /* 0x000fcc0000000000 */
[----:B------:R-:W-:Y:S03]  /*1a10*/  HGMMA.64x16x16.F32 R40, gdesc[UR16], RZ, !UPT, gsb0 ;  /* 0x00200000102879f0 */ /* 0x000fe6000c0008ff */
[----:B------:R-:W-:Y:S02]  /*1a20*/  WARPGROUP.DEPBAR.LE gsb0, 0x0 ;  /* 0x00008000000079c5 */ /* 0x000fe40000010000 */
[----:B------:R-:W-:-:S06]  /*1a30*/  WARPGROUP.ARRIVE ;  /* 0x00000000000079c5 */ /* 0x000fcc0000000000 */
[----:B------:R-:W-:Y:S03]  /*1a40*/  HGMMA.64x16x16.F32 R56, gdesc[UR8], RZ, !UPT, gsb0 ;  /* 0x00200000083879f0 */ /* 0x000fe6000c0008ff */
[----:B------:R-:W-:Y:S02]  /*1a50*/  WARPGROUP.DEPBAR.LE gsb0, 0x0 ;  /* 0x00008000000079c5 */ /* 0x000fe40000010000 */
[----:B------:R-:W-:Y:S05]  /*1a60*/  @!P1 BRA `(.L_x_23) ;  /* 0x0000000400309947 */ /* 0x000fea0003800000 */
[----:B------:R-:W-:Y:S01]  /*1a70*/  UIADD3 UR6, UR39, 0x1, URZ ;  /* 0x0000000127067890 */ /* 0x000fe2000fffe03f */
[----:B------:R-:W-:Y:S02]  /*1a80*/  IMAD.MOV.U32 R3, RZ, RZ, R0 ;  /* 0x000000ffff037224 */ /* 0x000fe400078e0000 */
[----:B01----:R-:W-:Y:S01]  /*1a90*/  IMAD.U32 R4, RZ, RZ, UR39 ;  /* 0x00000027ff047e24 */ /* 0x003fe2000f8e00ff */
[----:B------:R-:W-:-:S04]  /*1aa0*/  UISETP.NE.AND UP0, UPT, UR6, 0x17, UPT ;  /* 0x000000170600788c */ /* 0x000fc8000bf05270 */
[----:B------:R-:W-:Y:S02]  /*1ab0*/  USEL UR7, URZ, 0x1, UP0 ;  /* 0x000000013f077887 */ /* 0x000fe40008000000 */
[----:B------:R-:W-:Y:S02]  /*1ac0*/  USEL UR6, UR6, URZ, UP0 ;  /* 0x0000003f06067287 */ /* 0x000fe40008000000 */
[----:B------:R-:W-:-:S06]  /*1ad0*/  ULOP3.LUT UR7, UR38, UR7, URZ, 0x3c, !UPT ;  /* 0x0000000726077292 */ /* 0x000fcc000f8e3c3f */
[----:B------:R-:W-:-:S07]  /*1ae0*/  IMAD.U32 R7, RZ, RZ, UR7 ;  /* 0x00000007ff077e24 */ /* 0x000fce000f8e00ff */
.L_x_30:
[----:B------:R-:W-:Y:S05]  /*1af0*/  @!P0 BRA `(.L_x_24) ;  /* 0x0000000000048947 */ /* 0x000fea0003800000 */
[----:B------:R-:W-:Y:S01]  /*1b00*/  BPT.TRAP 0x1 ;  /* 0x000000040000795c */ /* 0x000fe20000300000 */
.L_x_24:
[----:B------:R-:W-:Y:S01]  /*1b10*/  ULEA UR7, UR6, UR41, 0x3 ;  /* 0x0000002906077291 */ /* 0x000fe2000f8e183f */
[----:B------:R-:W-:-:S08]  /*1b20*/  SHF.L.U32 R5, R7, 0x1f, RZ ;  /* 0x0000001f07057819 */ /* 0x000fd000000006ff */
[----:B------:R0:W1:Y:S01]  /*1b30*/  SYNCS.PHASECHK.TRANS64.TRYWAIT P1, [UR7], R5 ;  /* 0x00000005ff0075a7 */ /* 0x0000620008020147 */
[----:B------:R-:W-:Y:S05]  /*1b40*/  @!P0 BRA `(.L_x_25) ;  /* 0x0000000000048947 */ /* 0x000fea0003800000 */
[----:B------:R-:W-:Y:S01]  /*1b50*/  BPT.TRAP 0x1 ;  /* 0x000000040000795c */ /* 0x000fe20000300000 */
.L_x_25:
[----:B-1----:R-:W-:Y:S05]  /*1b60*/  @P1 BRA `(.L_x_26) ;  /* 0x0000000000081947 */ /* 0x002fea0003800000 */
[----:B------:R-:W1:Y:S02]  /*1b70*/  SYNCS.PHASECHK.TRANS64.TRYWAIT P1, [UR7], R5 ;  /* 0x00000005ff0075a7 */ /* 0x000e640008020147 */
[----:B-1----:R-:W-:Y:S05]  /*1b80*/  @!P1 BRA `(.L_x_27) ;  /* 0x0000006000649947 */ /* 0x002fea0003800000 */
.L_x_26:
[----:B------:R-:W-:Y:S01]  /*1b90*/  ULEA UR8, UR6, UR4, 0x9 ;  /* 0x0000000406087291 */ /* 0x000fe2000f8e483f */
[----:B------:R-:W-:Y:S01]  /*1ba0*/  WARPGROUP.ARRIVE ;  /* 0x00000000000079c5 */ /* 0x000fe20000000000 */
[----:B------:R-:W-:Y:S01]  /*1bb0*/  UIMAD UR10, UR6, 0x60, UR5 ;  /* 0x00000060060a78a4 */ /* 0x000fe2000f8e0205 */
[----:B------:R-:W-:Y:S01]  /*1bc0*/  UMOV UR9, 0xc0000010 ;  /* 0xc000001000097882 */ /* 0x000fe20000000000 */
[----:B------:R-:W-:Y:S02]  /*1bd0*/  UMOV UR11, 0xc0000010 ;  /* 0xc0000010000b7882 */ /* 0x000fe40000000000 */
[----:B------:R-:W-:Y:S01]  /*1be0*/  UIADD3 UR14, UR10, 0x20, URZ ;  /* 0x000000200a0e7890 */ /* 0x000fe2000fffe03f */
[----:B------:R-:W-:Y:S01]  /*1bf0*/  UMOV UR12, UR8 ;  /* 0x00000008000c7c82 */ /* 0x000fe20008000000 */
[----:B------:R-:W-:Y:S01]  /*1c00*/  UMOV UR13, UR9 ;  /* 0x00000009000d7c82 */ /* 0x000fe20008000000 */
[----:B------:R-:W-:Y:S02]  /*1c10*/  UMOV UR15, 0xc0000010 ;  /* 0xc0000010000f7882 */ /* 0x000fe40000000000 */
[----:B------:R-:W-:Y:S01]  /*1c20*/  HGMMA.64x16x16.F32 R64, gdesc[UR8], R64, gsb0 ;  /* 0x00200000084079f0 */ /* 0x000fe20008000840 */
[----:B------:R-:W-:Y:S01]  /*1c30*/  UIADD3 UR18, UR10, 0x40, URZ ;  /* 0x000000400a127890 */ /* 0x000fe2000fffe03f */
[----:B------:R-:W-:Y:S01]  /*1c40*/  UMOV UR16, UR8 ;  /* 0x0000000800107c82 */ /* 0x000fe20008000000 */
[----:B------:R-:W-:Y:S01]  /*1c50*/  UMOV UR17, UR9 ;  /* 0x0000000900117c82 */ /* 0x000fe20008000000 */
[----:B------:R-:W-:Y:S01]  /*1c60*/  UMOV UR19, 0xc0000010 ;  /* 0xc000001000137882 */ /* 0x000fe20000000000 */
[----:B------:R-:W-:Y:S01]  /*1c70*/  UIADD3 UR7, UR8, 0x100, URZ ;  /* 0x0000010008077890 */ /* 0x000fe2000fffe03f */
[----:B------:R-:W-:-:S02]  /*1c80*/  WARPGROUP.DEPBAR.LE gsb0, 0x0 ;  /* 0x00008000000079c5 */ /* 0x000fc40000010000 */
[----:B------:R-:W-:-:S06]  /*1c90*/  WARPGROUP.ARRIVE ;  /* 0x00000000000079c5 */ /* 0x000fcc0000000000 */
[----:B------:R-:W-:Y:S03]  /*1ca0*/  HGMMA.64x16x16.F32 R48, gdesc[UR12], R48, gsb0 ;  /* 0x002000000c3079f0 */ /* 0x000fe60008000830 */
[----:B------:R-:W-:Y:S02]  /*1cb0*/  WARPGROUP.DEPBAR.LE gsb0, 0x0 ;  /* 0x00008000000079c5 */ /* 0x000fe40000010000 */
[----:B------:R-:W-:-:S06]  /*1cc0*/  WARPGROUP.ARRIVE ;  /* 0x00000000000079c5 */ /* 0x000fcc0000000000 */
[----:B------:R-:W-:Y:S01]  /*1cd0*/  HGMMA.64x16x16.F32 R32, gdesc[UR16], R32, gsb0 ;  /* 0x00200000102079f0 */ /* 0x000fe20008000820 */
        /* <DEDUP_REMOVED lines=8> */
[----:B------:R-:W-:Y:S03]  /*1d60*/  HGMMA.64x16x16.F32 R24, gdesc[UR16], R24, gsb0 ;  /* 0x00200000101879f0 */ /* 0x000fe60008000818 */
[----:B------:R-:W-:Y:S02]  /*1d70*/  WARPGROUP.DEPBAR.LE gsb0, 0x0 ;  /* 0x00008000000079c5 */ /* 0x000fe40000010000 */
[----:B------:R-:W-:-:S06]  /*1d80*/  WARPGROUP.ARRIVE ;  /* 0x00000000000079c5 */ /* 0x000fcc0000000000 */
[----:B------:R-:W-:Y:S03]  /*1d90*/  HGMMA.64x16x16.F32 R40, gdesc[UR12], R40, gsb0 ;  /* 0x002000000c2879f0 */ /* 0x000fe60008000828 */
[----:B------:R-:W-:Y:S02]  /*1da0*/  WARPGROUP.DEPBAR.LE gsb0, 0x0 ;  /* 0x00008000000079c5 */ /* 0x000fe40000010000 */
[----:B------:R-:W-:-:S06]  /*1db0*/  WARPGROUP.ARRIVE ;  /* 0x00000000000079c5 */ /* 0x000fcc0000000000 */
[----:B------:R-:W-:Y:S03]  /*1dc0*/  HGMMA.64x16x16.F32 R56, gdesc[UR8], R56, gsb0 ;  /* 0x00200000083879f0 */ /* 0x000fe60008000838 */
[----:B------:R-:W-:Y:S02]  /*1dd0*/  WARPGROUP.DEPBAR.LE gsb0, 0x0 ;  /* 0x00008000000079c5 */ /* 0x000fe40000010000 */
[----:B------:R-:W-:Y:S05]  /*1de0*/  @!P0 BRA `(.L_x_28) ;  /* 0x0000000000048947 */ /* 0x000fea0003800000 */
[----:B------:R-:W-:Y:S01]  /*1df0*/  BPT.TRAP 0x1 ;  /* 0x000000040000795c */ /* 0x000fe20000300000 */
.L_x_28:
[----:B------:R-:W-:-:S13]  /*1e00*/  ISETP.NE.AND P1, PT, R23, RZ, PT ;  /* 0x000000ff1700720c */ /* 0x000fda0003f25270 */
[----:B01----:R-:W-:-:S05]  /*1e10*/  @P1 LEA R5, R4, UR41, 0x3 ;  /* 0x0000002904051c11 */ /* 0x003fca000f8e18ff */
[----:B------:R-:W-:-:S05]  /*1e20*/  @P1 VIADD R5, R5, 0xb8 ;  /* 0x000000b805051836 */ /* 0x000fca0000000000 */
[----:B------:R-:W-:-:S04]  /*1e30*/  @P1 PRMT R5, R22, 0x654, R5 ;  /* 0x0000065416051816 */ /* 0x000fc80000000005 */
[----:B------:R0:W-:Y:S01]  /*1e40*/  @P1 SYNCS.ARRIVE.TRANS64.RED.A1T0 RZ, [R5+URZ], RZ ;  /* 0x000000ff05ff19a7 */ /* 0x0001e2000810043f */
[----:B------:R-:W-:-:S13]  /*1e50*/  ISETP.GT.U32.AND P1, PT, R19, 0x1, PT ;  /* 0x000000011300780c */ /* 0x000fda0003f24070 */
[----:B0-----:R-:W-:Y:S05]  /*1e60*/  @P1 BRA `(.L_x_29) ;  /* 0x0000000000041947 */ /* 0x001fea0003800000 */
[----:B------:R-:W-:Y:S01]  /*1e70*/  BPT.TRAP 0x1 ;  /* 0x000000040000795c */ /* 0x000fe20000300000 */
.L_x_29:
[----:B------:R-:W-:Y:S01]  /*1e80*/  UIADD3 UR6, UR6, 0x1, URZ ;  /* 0x0000000106067890 */ /* 0x000fe2000fffe03f */
[C---:B------:R-:W-:Y:S01]  /*1e90*/  ISETP.GT.AND P2, PT, R3.reuse, 0x1, PT ;  /* 0x000000010300780c */ /* 0x040fe20003f44270 */
[----:B------:R-:W-:Y:S02]  /*1ea0*/  VIADD R4, R4, 0x1 ;  /* 0x0000000104047836 */ /* 0x000fe40000000000 */
[----:B------:R-:W-:Y:S01]  /*1eb0*/  UISETP.NE.AND UP0, UPT, UR6, 0x17, UPT ;  /* 0x000000170600788c */ /* 0x000fe2000bf05270 */
[----:B------:R-:W-:Y:S02]  /*1ec0*/  VIADD R3, R3, 0xffffffff ;  /* 0xffffffff03037836 */ /* 0x000fe40000000000 */
[C---:B------:R-:W-:Y:S01]  /*1ed0*/  ISETP.NE.AND P1, PT, R4.reuse, 0x17, PT ;  /* 0x000000170400780c */ /* 0x040fe20003f25270 */
[----:B------:R-:W-:Y:S02]  /*1ee0*/  USEL UR7, URZ, 0x1, UP0 ;  /* 0x000000013f077887 */ /* 0x000fe40008000000 */
[----:B------:R-:W-:Y:S01]  /*1ef0*/  USEL UR6, UR6, URZ, UP0 ;  /* 0x0000003f06067287 */ /* 0x000fe20008000000 */
[----:B------:R-:W-:-:S03]  /*1f00*/  SEL R4, R4, RZ, P1 ;  /* 0x000000ff04047207 */ /* 0x000fc60000800000 */
[----:B------:R-:W-:Y:S01]  /*1f10*/  LOP3.LUT R7, R7, UR7, RZ, 0x3c, !PT ;  /* 0x0000000707077c12 */ /* 0x000fe2000f8e3cff */
[----:B------:R-:W-:Y:S07]  /*1f20*/  @P2 BRA `(.L_x_30) ;  /* 0xfffffff800f02947 */ /* 0x000fee000383ffff */
.L_x_23:
[----:B------:R-:W2:Y:S02]  /*1f30*/  LDC R3, c[0x0][0x28c] ;  /* 0x0000a300ff037b82 */ /* 0x000ea40000000800 */
[----:B--2---:R-:W-:-:S13]  /*1f40*/  ISETP.GE.AND P1, PT, R3, 0x1, PT ;  /* 0x000000010300780c */ /* 0x004fda0003f26270 */
[----:B------:R-:W-:Y:S05]  /*1f50*/  @!P1 BRA `(.L_x_31) ;  /* 0x0000000000389947 */ /* 0x000fea0003800000 */
[----:B------:R-:W-:Y:S05]  /*1f60*/  @!P0 BRA `(.L_x_32) ;  /* 0x0000000000048947 */ /* 0x000fea0003800000 */
[----:B------:R-:W-:Y:S01]  /*1f70*/  BPT.TRAP 0x1 ;  /* 0x000000040000795c */ /* 0x000fe20000300000 */
.L_x_32:
[----:B------:R-:W-:-:S13]  /*1f80*/  ISETP.NE.AND P0, PT, R23, RZ, PT ;  /* 0x000000ff1700720c */ /* 0x000fda0003f05270 */
[----:B------:R-:W-:-:S04]  /*1f90*/  @P0 VIADD R0, R0, UR39 ;  /* 0x0000002700000c36 */ /* 0x000fc80008000000 */
[----:B01----:R-:W-:-:S05]  /*1fa0*/  @P0 IMAD.WIDE.U32 R4, R0, -0x4de9bd37, RZ ;  /* 0xb21642c900040825 */ /* 0x003fca00078e00ff */
[----:B------:R-:W-:-:S05]  /*1fb0*/  @P0 SHF.R.U32.HI R5, RZ, 0x4, R5 ;  /* 0x00000004ff050819 */ /* 0x000fca0000011605 */
[----:B------:R-:W-:-:S05]  /*1fc0*/  @P0 IMAD R0, R5, -0x17, R0 ;  /* 0xffffffe905000824 */ /* 0x000fca00078e0200 */
[----:B------:R-:W-:-:S05]  /*1fd0*/  @P0 LEA R0, R0, UR41, 0x3 ;  /* 0x0000002900000c11 */ /* 0x000fca000f8e18ff */
[----:B------:R-:W-:-:S05]  /*1fe0*/  @P0 VIADD R3, R0, 0xb8 ;  /* 0x000000b800030836 */ /* 0x000fca0000000000 */
[----:B------:R-:W-:-:S04]  /*1ff0*/  @P0 PRMT R3, R22, 0x654, R3 ;  /* 0x0000065416030816 */ /* 0x000fc80000000003 */
[----:B------:R2:W-:Y:S01]  /*2000*/  @P0 SYNCS.ARRIVE.TRANS64.RED.A1T0 RZ, [R3+URZ], RZ ;  /* 0x000000ff03ff09a7 */ /* 0x0005e2000810043f */
[----:B------:R-:W-:-:S13]  /*2010*/  ISETP.GT.U32.AND P0, PT, R19, 0x1, PT ;  /* 0x000000011300780c */ /* 0x000fda0003f04070 */
[----:B--2---:R-:W-:Y:S05]  /*2020*/  @P0 BRA `(.L_x_31) ;  /* 0x0000000000040947 */ /* 0x004fea0003800000 */
[----:B------:R-:W-:Y:S01]  /*2030*/  BPT.TRAP 0x1 ;  /* 0x000000040000795c */ /* 0x000fe20000300000 */
.L_x_31:
[----:B------:R-:W2:Y:S01]  /*2040*/  LDC R7, c[0x0][0x288] ;  /* 0x0000a200ff077b82 */ /* 0x000ea20000000800 */
[--C-:B------:R-:W-:Y:S01]  /*2050*/  SHF.R.U32.HI R0, RZ, 0x2, R18.reuse ;  /* 0x00000002ff007819 */ /* 0x100fe20000011612 */
[----:B------:R-:W-:Y:S01]  /*2060*/  IMAD R77, R77, 0x30, RZ ;  /* 0x000000304d4d7824 */ /* 0x000fe200078e02ff */
[----:B01----:R-:W-:Y:S01]  /*2070*/  SHF.R.U32.HI R5, RZ, 0x7, R18 ;  /* 0x00000007ff057819 */ /* 0x003fe20000011612 */
[----:B------:R-:W-:Y:S01]  /*2080*/  UIADD3 UR39, UR40, UR39, URZ ;  /* 0x0000002728277290 */ /* 0x000fe2000fffe03f */
[----:B------:R-:W-:Y:S01]  /*2090*/  LOP3.LUT R3, R0, 0x7, RZ, 0xc0, !PT ;  /* 0x0000000700037812 */ /* 0x000fe200078ec0ff */
[C---:B------:R-:W-:Y:S01]  /*20a0*/  IMAD.SHL.U32 R10, R18.reuse, 0x2, RZ ;  /* 0x00000002120a7824 */ /* 0x040fe200078e00ff */
[----:B------:R-:W-:Y:S01]  /*20b0*/  LOP3.LUT R0, R5, 0x1, RZ, 0xc0, !PT ;  /* 0x0000000105007812 */ /* 0x000fe200078ec0ff */
[----:B------:R-:W-:Y:S01]  /*20c0*/  UISETP.GT.U32.AND UP0, UPT, UR39, 0x16, UPT ;  /* 0x000000162700788c */ /* 0x000fe2000bf04070 */
[----:B------:R-:W-:Y:S01]  /*20d0*/  LOP3.LUT R4, R18, 0x60, RZ, 0xc0, !PT ;  /* 0x0000006012047812 */ /* 0x000fe200078ec0ff */
[----:B------:R-:W-:Y:S01]  /*20e0*/  ULDC UR7, c[0x0][0x284] ;  /* 0x0000a10000077ab9 */ /* 0x000fe20000000800 */
[----:B------:R-:W-:Y:S01]  /*20f0*/  UISETP.GE.U32.AND UP1, UPT, UR40, 0x17, UPT ;  /* 0x000000172800788c */ /* 0x000fe2000bf26070 */
[----:B------:R-:W-:Y:S01]  /*2100*/  IMAD.SHL.U32 R8, R0, 0x40, RZ ;  /* 0x0000004000087824 */ /* 0x000fe200078e00ff */
[----:B------:R-:W-:Y:S01]  /*2110*/  SHF.R.U32.HI R6, RZ, 0x1, R4 ;  /* 0x00000001ff067819 */ /* 0x000fe20000011604 */
[----:B------:R-:W-:Y:S01]  /*2120*/  UISETP.LT.U32.AND UP0, UPT, UR40, 0x17, UP0 ;  /* 0x000000172800788c */ /* 0x000fe20008701070 */
[----:B------:R-:W-:Y:S01]  /*2130*/  LOP3.LUT R4, R18, 0x3, RZ, 0xc0, !PT ;  /* 0x0000000312047812 */ /* 0x000fe200078ec0ff */
[----:B------:R-:W-:Y:S01]  /*2140*/  ULDC.64 UR8, c[0x0][0x5d0] ;  /* 0x0001740000087ab9 */ /* 0x000fe20000000a00 */
[--C-:B------:R-:W-:Y:S01]  /*2150*/  IADD3 R5, RZ, -R6, -R3.reuse ;  /* 0x80000006ff057210 */ /* 0x100fe20007ffe803 */
[----:B------:R-:W-:Y:S01]  /*2160*/  UIMAD.WIDE.U32 UR4, UR39, -0x4de9bd37, URZ ;  /* 0xb21642c9270478a5 */ /* 0x000fe2000f8e003f */
[----:B------:R-:W-:Y:S01]  /*2170*/  LOP3.LUT R3, R8, 0x40, R3, 0xe2, !PT ;  /* 0x0000004008037812 */ /* 0x000fe200078ee203 */
[----:B------:R-:W-:Y:S01]  /*2180*/  USEL UR6, URZ, 0x1, !UP0 ;  /* 0x000000013f067887 */ /* 0x000fe2000c000000 */
[----:B------:R-:W-:Y:S01]  /*2190*/  SHF.R.S32.HI R83, RZ, 0x1f, R73 ;  /* 0x0000001fff537819 */ /* 0x000fe20000011449 */
[----:B------:R-:W-:Y:S01]  /*21a0*/  IMAD.WIDE R12, R76, 0x100, RZ ;  /* 0x000001004c0c7825 */ /* 0x000fe200078e02ff */
[C---:B------:R-:W-:Y:S01]  /*21b0*/  LOP3.LUT R10, R77.reuse, 0x6, R10, 0xf8, !PT ;  /* 0x000000064d0a7812 */ /* 0x040fe200078ef80a */
[----:B------:R-:W-:Y:S01]  /*21c0*/  USHF.R.U32.HI UR4, URZ, 0x4, UR5 ;  /* 0x000000043f047899 */ /* 0x000fe20008011605 */
[----:B--2---:R-:W-:Y:S01]  /*21d0*/  ISETP.GE.AND P0, PT, R77, R7, PT ;  /* 0x000000074d00720c */ /* 0x004fe20003f06270 */
[----:B------:R-:W-:Y:S01]  /*21e0*/  IMAD R8, R4, -0x2, R7 ;  /* 0xfffffffe04087824 */ /* 0x000fe200078e0207 */
[----:B------:R-:W-:Y:S01]  /*21f0*/  SHF.R.S32.HI R11, RZ, 0x1f, R10 ;  /* 0x0000001fff0b7819 */ /* 0x000fe2000001140a */
[----:B------:R-:W-:Y:S01]  /*2200*/  IMAD.SHL.U32 R7, R76, 0x100, RZ ;  /* 0x000001004c077824 */ /* 0x000fe200078e00ff */
[----:B------:R-:W-:Y:S01]  /*2210*/  ULOP3.LUT UR38, UR38, UR6, URZ, 0x3c, !UPT ;  /* 0x0000000626267292 */ /* 0x000fe2000f8e3c3f */
[----:B------:R-:W-:Y:S01]  /*2220*/  IMAD R4, R83, UR8, RZ ;  /* 0x0000000853047c24 */ /* 0x000fe2000f8e02ff */
[----:B------:R-:W-:Y:S01]  /*2230*/  LOP3.LUT R95, R12, R3, R6, 0xfe, !PT ;  /* 0x000000030c5f7212 */ /* 0x000fe200078efe06 */
[----:B------:R-:W-:Y:S01]  /*2240*/  IMAD R0, R0, -0x40, R5 ;  /* 0xffffffc000007824 */ /* 0x000fe200078e0205 */
[----:B------:R-:W-:Y:S01]  /*2250*/  ISETP.GE.OR P0, PT, R7, UR7, P0 ;  /* 0x0000000707007c0c */ /* 0x000fe20008706670 */
[C---:B------:R-:W-:Y:S01]  /*2260*/  IMAD R9, R73.reuse, UR9, R4 ;  /* 0x0000000949097c24 */ /* 0x040fe2000f8e0204 */
[----:B------:R-:W-:Y:S01]  /*2270*/  UIMAD UR39, UR4, -0x17, UR39 ;  /* 0xffffffe9042778a4 */ /* 0x000fe2000f8e0227 */
[----:B------:R-:W-:Y:S01]  /*2280*/  IMAD.WIDE.U32 R4, R73, UR8, R10 ;  /* 0x0000000849047c25 */ /* 0x000fe2000f8e000a */
[----:B------:R-:W-:Y:S01]  /*2290*/  @UP1 ULOP3.LUT UR38, UR38, 0x1, UR4, 0x78, !UPT ;  /* 0x0000000126261892 */ /* 0x000fe2000f8e7804 */
[----:B------:R-:W-:-:S02]  /*22a0*/  IADD3 R3, -R7, UR7, R0 ;  /* 0x0000000707037c10 */ /* 0x000fc4000fffe100 */
[----:B------:R-:W-:Y:S02]  /*22b0*/  IMAD.IADD R6, R8, 0x1, -R77 ;  /* 0x0000000108067824 */ /* 0x000fe400078e0a4d */
[----:B------:R-:W-:Y:S02]  /*22c0*/  IMAD.IADD R9, R5, 0x1, R9 ;  /* 0x0000000105097824 */ /* 0x000fe400078e0209 */
[----:B------:R-:W-:Y:S02]  /*22d0*/  IMAD.MOV.U32 R0, RZ, RZ, -0x1 ;  /* 0xffffffffff007424 */ /* 0x000fe400078e00ff */
[----:B------:R-:W-:Y:S01]  /*22e0*/  IMAD.MOV.U32 R8, RZ, RZ, R4 ;  /* 0x000000ffff087224 */ /* 0x000fe200078e0004 */
[----:B------:R-:W-:Y:S06]  /*22f0*/  @P0 BRA `(.L_x_33) ;  /* 0x0000003000b80947 */ /* 0x000fec0003800000 */
[----:B------:R-:W0:Y:S01]  /*2300*/  LDC.64 R4, c[0x0][0x5c8] ;  /* 0x00017200ff047b82 */ /* 0x000e220000000a00 */
[----:B-----5:R-:W-:Y:S01]  /*2310*/  FSETP.NEU.AND P2, PT, R74, RZ, PT ;  /* 0x000000ff4a00720b */ /* 0x020fe20003f4d000 */
[----:B------:R-:W-:Y:S01]  /*2320*/  BSSY B0, `(.L_x_33) ;  /* 0x000032b000007945 */ /* 0x000fe20003800000 */
[----:B------:R-:W-:-:S04]  /*2330*/  ISETP.GT.AND P0, PT, R6, RZ, PT ;  /* 0x000000ff0600720c */ /* 0x000fc80003f04270 */
[----:B------:R-:W-:Y:S01]  /*2340*/  ISETP.GT.AND P1, PT, R3, RZ, P0 ;  /* 0x000000ff0300720c */ /* 0x000fe20000724270 */
[-C--:B0-----:R-:W-:Y:S02]  /*2350*/  IMAD R14, R13, R4.reuse, RZ ;  /* 0x000000040d0e7224 */ /* 0x081fe400078e02ff */
[----:B------:R-:W-:-:S04]  /*2360*/  IMAD.WIDE.U32 R80, R95, R4, R8 ;  /* 0x000000045f507225 */ /* 0x000fc800078e0008 */
[----:B------:R-:W-:-:S04]  /*2370*/  IMAD R7, R95, R5, R14 ;  /* 0x000000055f077224 */ /* 0x000fc800078e020e */
[----:B------:R-:W-:Y:S01]  /*2380*/  IMAD.IADD R87, R81, 0x1, R7 ;  /* 0x0000000151577824 */ /* 0x000fe200078e0207 */
[----:B------:R-:W-:Y:S06]  /*2390*/  @!P2 BRA `(.L_x_34) ;  /* 0x000000240004a947 */ /* 0x000fec0003800000 */
[----:B------:R-:W0:Y:S01]  /*23a0*/  LDC.64 R20, c[0x0][0x5b8] ;  /* 0x00016e00ff147b82 */ /* 0x000e220000000a00 */
[----:B------:R-:W-:-:S07]  /*23b0*/  ULDC.64 UR4, c[0x0][0x5c0] ;  /* 0x0001700000047ab9 */ /* 0x000fce0000000a00 */
[----:B------:R-:W1:Y:S08]  /*23c0*/  LDC.64 R78, c[0x0][0x5b0] ;  /* 0x00016c00ff4e7b82 */ /* 0x000e700000000a00 */
[----:B------:R-:W2:Y:S01]  /*23d0*/  LDC.64 R14, c[0x0][0x5a8] ;  /* 0x00016a00ff0e7b82 */ /* 0x000ea20000000a00 */
[-C--:B0-----:R-:W-:Y:S02]  /*23e0*/  IMAD R8, R83, R20.reuse, RZ ;  /* 0x0000001453087224 */ /* 0x081fe400078e02ff */
[----:B------:R-:W-:-:S04]  /*23f0*/  IMAD.WIDE.U32 R82, R73, R20, R10 ;  /* 0x0000001449527225 */ /* 0x000fc800078e000a */
[----:B------:R-:W-:Y:S02]  /*2400*/  IMAD R91, R73, R21, R8 ;  /* 0x00000015495b7224 */ /* 0x000fe400078e0208 */
[-C--:B-1----:R-:W-:Y:S02]  /*2410*/  IMAD R12, R13, R78.reuse, RZ ;  /* 0x0000004e0d0c7224 */ /* 0x082fe400078e02ff */
[----:B------:R-:W-:Y:S02]  /*2420*/  IMAD.IADD R85, R83, 0x1, R91 ;  /* 0x0000000153557824 */ /* 0x000fe400078e025b */
[----:B------:R-:W-:Y:S02]  /*2430*/  IMAD.MOV.U32 R84, RZ, RZ, R82 ;  /* 0x000000ffff547224 */ /* 0x000fe400078e0052 */
[C---:B------:R-:W-:Y:S02]  /*2440*/  IMAD R93, R95.reuse, R79, R12 ;  /* 0x0000004f5f5d7224 */ /* 0x040fe400078e020c */
[----:B------:R-:W-:-:S04]  /*2450*/  IMAD.WIDE.U32 R8, R95, R78, R84 ;  /* 0x0000004e5f087225 */ /* 0x000fc800078e0054 */
[----:B------:R-:W-:Y:S01]  /*2460*/  IMAD.IADD R7, R9, 0x1, R93 ;  /* 0x0000000109077824 */ /* 0x000fe200078e025d */
[----:B--2---:R-:W-:-:S04]  /*2470*/  LEA R12, P2, R8, R14, 0x1 ;  /* 0x0000000e080c7211 */ /* 0x004fc800078408ff */
[----:B------:R-:W-:-:S05]  /*2480*/  LEA.HI.X R13, R8, R15, R7, 0x1, P2 ;  /* 0x0000000f080d7211 */ /* 0x000fca00010f0c07 */
[----:B------:R0:W2:Y:S01]  /*2490*/  @P1 LDG.E.LTC128B.U16 R7, desc[UR36][R12.64] ;  /* 0x000000240c071981 */ /* 0x0000a2000c1e1520 */
[----:B------:R-:W-:Y:S01]  /*24a0*/  LEA R8, P2, R80, UR4, 0x1 ;  /* 0x0000000450087c11 */ /* 0x000fe2000f8408ff */
[----:B------:R-:W-:Y:S01]  /*24b0*/  IMAD.WIDE.U32 R76, R95, R78, R10 ;  /* 0x0000004e5f4c7225 */ /* 0x000fe200078e000a */
[----:B------:R-:W-:Y:S01]  /*24c0*/  ISETP.GT.AND P3, PT, R6, 0x1, PT ;  /* 0x000000010600780c */ /* 0x000fe20003f64270 */
[----:B------:R-:W-:Y:S01]  /*24d0*/  BSSY B1, `(.L_x_35) ;  /* 0x0000011000017945 */ /* 0x000fe20003800000 */
[----:B------:R-:W-:Y:S01]  /*24e0*/  SHF.L.U64.HI R81, R78, 0x3, R79 ;  /* 0x000000034e517819 */ /* 0x000fe2000001024f */
[----:B------:R-:W-:Y:S02]  /*24f0*/  IMAD.IADD R77, R93, 0x1, R77 ;  /* 0x000000015d4d7824 */ /* 0x000fe400078e024d */
[----:B------:R-:W-:-:S04]  /*2500*/  IMAD.WIDE.U32 R76, R73, R20, R76 ;  /* 0x00000014494c7225 */ /* 0x000fc800078e004c */
[----:B0-----:R-:W-:Y:S01]  /*2510*/  IMAD.IADD R13, R91, 0x1, R77 ;  /* 0x000000015b0d7824 */ /* 0x001fe200078e024d */
[----:B------:R-:W-:-:S04]  /*2520*/  LEA R12, P4, R76, R14, 0x1 ;  /* 0x0000000e4c0c7211 */ /* 0x000fc800078808ff */
[----:B------:R-:W-:Y:S01]  /*2530*/  LEA.HI.X R13, R76, R15, R13, 0x1, P4 ;  /* 0x0000000f4c0d7211 */ /* 0x000fe200020f0c0d */
[----:B--2---:R-:W-:-:S05]  /*2540*/  HADD2.F32 R9, -RZ, R7.H0_H0 ;  /* 0x20000007ff097230 */ /* 0x004fca0000004100 */
[----:B------:R-:W-:-:S04]  /*2550*/  FMUL R9, R9, R74 ;  /* 0x0000004a09097220 */ /* 0x000fc80000400000 */
[----:B------:R-:W-:Y:S01]  /*2560*/  FFMA R64, R64, R72, R9 ;  /* 0x0000004840407223 */ /* 0x000fe20000000009 */
[----:B------:R-:W-:Y:S01]  /*2570*/  LEA.HI.X R9, R80, UR5, R87, 0x1, P2 ;  /* 0x0000000550097c11 */ /* 0x000fe200090f0c57 */
[----:B------:R-:W-:Y:S01]  /*2580*/  IMAD.SHL.U32 R80, R78, 0x8, RZ ;  /* 0x000000084e507824 */ /* 0x000fe200078e00ff */
[----:B------:R-:W-:Y:S02]  /*2590*/  ISETP.GT.AND P2, PT, R3, RZ, P3 ;  /* 0x000000ff0300720c */ /* 0x000fe40001f44270 */
[----:B------:R-:W-:-:S05]  /*25a0*/  F2FP.F16.F32.PACK_AB R64, RZ, R64 ;  /* 0x00000040ff40723e */ /* 0x000fca00000000ff */
[----:B------:R0:W-:Y:S06]  /*25b0*/  @P1 STG.E.U16 desc[UR36][R8.64], R64 ;  /* 0x0000004008001986 */ /* 0x0001ec000c101524 */
[----:B------:R-:W-:Y:S05]  /*25c0*/  @!P2 BRA `(.L_x_36) ;  /* 0x000000000004a947 */ /* 0x000fea0003800000 */
[----:B------:R1:W5:Y:S02]  /*25d0*/  LDG.E.LTC128B.U16 R7, desc[UR36][R12.64+0x2] ;  /* 0x000002240c077981 */ /* 0x000364000c1e1520 */
.L_x_36:
[----:B------:R-:W-:Y:S05]  /*25e0*/  BSYNC B1 ;  /* 0x0000000000017941 */ /* 0x000fea0003800000 */
.L_x_35:
[----:B-----5:R-:W-:Y:S01]  /*25f0*/  HADD2.F32 R21, -RZ, R7.H0_H0 ;  /* 0x20000007ff157230 */ /* 0x020fe20000004100 */
[----:B------:R-:W-:Y:S01]  /*2600*/  ISETP.GT.AND P1, PT, R3, 0x8, P0 ;  /* 0x000000080300780c */ /* 0x000fe20000724270 */
[----:B------:R-:W-:Y:S01]  /*2610*/  IMAD.WIDE.U32 R88, R95, R78, R80 ;  /* 0x0000004e5f587225 */ /* 0x000fe200078e0050 */
[----:B------:R-:W-:-:S03]  /*2620*/  PRMT R90, R7, 0x7610, R90 ;  /* 0x00007610075a7816 */ /* 0x000fc6000000005a */
[----:B0-----:R-:W-:Y:S01]  /*2630*/  FMUL R64, R21, R74 ;  /* 0x0000004a15407220 */ /* 0x001fe20000400000 */
[----:B------:R-:W-:Y:S01]  /*2640*/  IMAD.IADD R97, R93, 0x1, R89 ;  /* 0x000000015d617824 */ /* 0x000fe200078e0259 */
[----:B------:R-:W-:Y:S02]  /*2650*/  IADD3 R21, P4, R82, R88, RZ ;  /* 0x0000005852157210 */ /* 0x000fe40007f9e0ff */
[----:B------:R-:W-:-:S03]  /*2660*/  FFMA R65, R65, R72, R64 ;  /* 0x0000004841417223 */ /* 0x000fc60000000040 */
[----:B------:R-:W-:Y:S01]  /*2670*/  IMAD.X R76, R97, 0x1, R85, P4 ;  /* 0x00000001614c7824 */ /* 0x000fe200020e0655 */
[C---:B------:R-:W-:Y:S02]  /*2680*/  LEA R64, P4, R21.reuse, R14, 0x1 ;  /* 0x0000000e15407211 */ /* 0x040fe400078808ff */
[----:B------:R-:W-:Y:S02]  /*2690*/  F2FP.F16.F32.PACK_AB R77, RZ, R65 ;  /* 0x00000041ff4d723e */ /* 0x000fe400000000ff */
[----:B------:R-:W-:-:S03]  /*26a0*/  LEA.HI.X R65, R21, R15, R76, 0x1, P4 ;  /* 0x0000000f15417211 */ /* 0x000fc600020f0c4c */
[----:B------:R0:W-:Y:S04]  /*26b0*/  @P2 STG.E.U16 desc[UR36][R8.64+0x2], R77 ;  /* 0x0000024d08002986 */ /* 0x0001e8000c101524 */
[----:B------:R2:W3:Y:S01]  /*26c0*/  @P1 LDG.E.LTC128B.U16 R90, desc[UR36][R64.64] ;  /* 0x00000024405a1981 */ /* 0x0004e2000c1e1520 */
[----:B------:R-:W-:Y:S01]  /*26d0*/  IMAD.SHL.U32 R7, R4, 0x10, RZ ;  /* 0x0000001004077824 */ /* 0x000fe200078e00ff */
[----:B------:R-:W-:Y:S01]  /*26e0*/  IADD3 R86, P2, R10, R88, RZ ;  /* 0x000000580a567210 */ /* 0x000fe20007f5e0ff */
[----:B------:R-:W-:Y:S03]  /*26f0*/  BSSY B1, `(.L_x_37) ;  /* 0x0000011000017945 */ /* 0x000fe60003800000 */
[----:B------:R-:W-:Y:S01]  /*2700*/  IADD3 R76, P4, R7, R8, RZ ;  /* 0x00000008074c7210 */ /* 0x000fe20007f9e0ff */
[----:B------:R-:W-:Y:S01]  /*2710*/  IMAD.X R87, R11, 0x1, R97, P2 ;  /* 0x000000010b577824 */ /* 0x000fe200010e0661 */
[----:B------:R-:W-:Y:S01]  /*2720*/  ISETP.GT.AND P2, PT, R3, 0x8, P3 ;  /* 0x000000080300780c */ /* 0x000fe20001f44270 */
[----:B------:R-:W-:-:S04]  /*2730*/  IMAD.WIDE.U32 R86, R73, R20, R86 ;  /* 0x0000001449567225 */ /* 0x000fc800078e0056 */
[----:B------:R-:W-:Y:S01]  /*2740*/  IMAD.IADD R87, R91, 0x1, R87 ;  /* 0x000000015b577824 */ /* 0x000fe200078e0257 */
[----:B--2---:R-:W-:-:S04]  /*2750*/  LEA R64, P5, R86, R14, 0x1 ;  /* 0x0000000e56407211 */ /* 0x004fc800078a08ff */
[----:B------:R-:W-:Y:S01]  /*2760*/  LEA.HI.X R65, R86, R15, R87, 0x1, P5 ;  /* 0x0000000f56417211 */ /* 0x000fe200028f0c57 */
[----:B---3--:R-:W-:-:S05]  /*2770*/  HADD2.F32 R21, -RZ, R90.H0_H0 ;  /* 0x2000005aff157230 */ /* 0x008fca0000004100 */
[----:B------:R-:W-:-:S04]  /*2780*/  FMUL R21, R21, R74 ;  /* 0x0000004a15157220 */ /* 0x000fc80000400000 */
[----:B------:R-:W-:Y:S01]  /*2790*/  FFMA R66, R66, R72, R21 ;  /* 0x0000004842427223 */ /* 0x000fe20000000015 */
[----:B------:R-:W-:-:S04]  /*27a0*/  SHF.L.U64.HI R21, R4, 0x4, R5 ;  /* 0x0000000404157819 */ /* 0x000fc80000010205 */
[----:B------:R-:W-:Y:S01]  /*27b0*/  F2FP.F16.F32.PACK_AB R66, RZ, R66 ;  /* 0x00000042ff42723e */ /* 0x000fe200000000ff */
[----:B0-----:R-:W-:-:S05]  /*27c0*/  IMAD.X R77, R21, 0x1, R9, P4 ;  /* 0x00000001154d7824 */ /* 0x001fca00020e0609 */
[----:B------:R0:W-:Y:S01]  /*27d0*/  @P1 STG.E.U16 desc[UR36][R76.64], R66 ;  /* 0x000000424c001986 */ /* 0x0001e2000c101524 */
[----:B------:R-:W-:Y:S05]  /*27e0*/  @!P2 BRA `(.L_x_38) ;  /* 0x000000000004a947 */ /* 0x000fea0003800000 */
[----:B------:R2:W5:Y:S02]  /*27f0*/  LDG.E.LTC128B.U16 R90, desc[UR36][R64.64+0x2] ;  /* 0x00000224405a7981 */ /* 0x000564000c1e1520 */
.L_x_38:
[----:B------:R-:W-:Y:S05]  /*2800*/  BSYNC B1 ;  /* 0x0000000000017941 */ /* 0x000fea0003800000 */
.L_x_37:
[----:B-----5:R-:W-:Y:S01]  /*2810*/  HADD2.F32 R87, -RZ, R90.H0_H0 ;  /* 0x2000005aff577230 */ /* 0x020fe20000004100 */
[----:B------:R-:W-:Y:S01]  /*2820*/  ISETP.GT.AND P1, PT, R6, 0x8, PT ;  /* 0x000000080600780c */ /* 0x000fe20003f24270 */
[----:B------:R-:W-:Y:S01]  /*2830*/  BSSY B1, `(.L_x_39) ;  /* 0x000000c000017945 */ /* 0x000fe20003800000 */
[----:B------:R-:W-:Y:S02]  /*2840*/  IMAD R89, R79, 0x78, RZ ;  /* 0x000000784f597824 */ /* 0x000fe400078e02ff */
[----:B0-----:R-:W-:Y:S01]  /*2850*/  FMUL R66, R87, R74 ;  /* 0x0000004a57427220 */ /* 0x001fe20000400000 */
[----:B------:R-:W-:-:S03]  /*2860*/  ISETP.GT.AND P4, PT, R3, RZ, P1 ;  /* 0x000000ff0300720c */ /* 0x000fc60000f84270 */
[----:B------:R-:W-:Y:S01]  /*2870*/  FFMA R66, R67, R72, R66 ;  /* 0x0000004843427223 */ /* 0x000fe20000000042 */
[----:B------:R-:W-:-:S04]  /*2880*/  IMAD.MOV.U32 R67, RZ, RZ, R97 ;  /* 0x000000ffff437224 */ /* 0x000fc800078e0061 */
[----:B------:R-:W-:-:S04]  /*2890*/  F2FP.F16.F32.PACK_AB R66, RZ, R66 ;  /* 0x00000042ff42723e */ /* 0x000fc800000000ff */
[----:B------:R-:W-:Y:S01]  /*28a0*/  PRMT R86, R66, 0x7610, R86 ;  /* 0x0000761042567816 */ /* 0x000fe20000000056 */
[----:B------:R-:W-:-:S04]  /*28b0*/  IMAD.MOV.U32 R66, RZ, RZ, R88 ;  /* 0x000000ffff427224 */ /* 0x000fc800078e0058 */
[----:B------:R0:W-:Y:S01]  /*28c0*/  @P2 STG.E.U16 desc[UR36][R76.64+0x2], R86 ;  /* 0x000002564c002986 */ /* 0x0001e2000c101524 */
[----:B------:R-:W-:Y:S05]  /*28d0*/  @!P4 BRA `(.L_x_40) ;  /* 0x000000000004c947 */ /* 0x000fea0003800000 */
[----:B------:R3:W5:Y:S02]  /*28e0*/  LDG.E.LTC128B.U16 R90, desc[UR36][R12.64+0x10] ;  /* 0x000010240c5a7981 */ /* 0x000764000c1e1520 */
.L_x_40:
[----:B------:R-:W-:Y:S05]  /*28f0*/  BSYNC B1 ;  /* 0x0000000000017941 */ /* 0x000fea0003800000 */
.L_x_39:
[----:B-----5:R-:W-:Y:S01]  /*2900*/  HADD2.F32 R79, -RZ, R90.H0_H0 ;  /* 0x2000005aff4f7230 */ /* 0x020fe20000004100 */
[----:B------:R-:W-:Y:S01]  /*2910*/  BSSY B1, `(.L_x_41) ;  /* 0x000000d000017945 */ /* 0x000fe20003800000 */
[----:B------:R-:W-:-:S04]  /*2920*/  IMAD.WIDE.U32 R66, R78, 0x78, R66 ;  /* 0x000000784e427825 */ /* 0x000fc800078e0042 */
[----:B------:R-:W-:Y:S01]  /*2930*/  FMUL R79, R79, R74 ;  /* 0x0000004a4f4f7220 */ /* 0x000fe20000400000 */
[----:B------:R-:W-:Y:S01]  /*2940*/  IMAD.IADD R97, R67, 0x1, R89 ;  /* 0x0000000143617824 */ /* 0x000fe200078e0259 */
[----:B0-----:R-:W-:Y:S02]  /*2950*/  IADD3 R86, P2, P5, R82, R66, R80 ;  /* 0x0000004252567210 */ /* 0x001fe40007d5e050 */
[----:B------:R-:W-:Y:S02]  /*2960*/  FFMA R79, R68, R72, R79 ;  /* 0x00000048444f7223 */ /* 0x000fe4000000004f */
[----:B------:R-:W-:Y:S02]  /*2970*/  IADD3.X R87, R85, R97, R81, P2, P5 ;  /* 0x0000006155577210 */ /* 0x000fe400017ea451 */
[----:B------:R-:W-:Y:S02]  /*2980*/  ISETP.GT.AND P2, PT, R6, 0x9, PT ;  /* 0x000000090600780c */ /* 0x000fe40003f44270 */
[----:B------:R-:W-:-:S02]  /*2990*/  F2FP.F16.F32.PACK_AB R79, RZ, R79 ;  /* 0x0000004fff4f723e */ /* 0x000fc400000000ff */
[----:B------:R-:W-:-:S03]  /*29a0*/  ISETP.GT.AND P5, PT, R3, RZ, P2 ;  /* 0x000000ff0300720c */ /* 0x000fc600017a4270 */
[----:B------:R0:W-:Y:S10]  /*29b0*/  @P4 STG.E.U16 desc[UR36][R8.64+0x10], R79 ;  /* 0x0000104f08004986 */ /* 0x0001f4000c101524 */
[----:B------:R-:W-:Y:S05]  /*29c0*/  @!P5 BRA `(.L_x_42) ;  /* 0x000000000004d947 */ /* 0x000fea0003800000 */
[----:B------:R4:W5:Y:S02]  /*29d0*/  LDG.E.LTC128B.U16 R90, desc[UR36][R12.64+0x12] ;  /* 0x000012240c5a7981 */ /* 0x000964000c1e1520 */
.L_x_42:
[----:B------:R-:W-:Y:S05]  /*29e0*/  BSYNC B1 ;  /* 0x0000000000017941 */ /* 0x000fea0003800000 */
.L_x_41:
[----:B0----5:R-:W-:Y:S01]  /*29f0*/  HADD2.F32 R79, -RZ, R90.H0_H0 ;  /* 0x2000005aff4f7230 */ /* 0x021fe20000004100 */
[----:B------:R-:W-:Y:S01]  /*2a00*/  ISETP.GT.AND P4, PT, R3, 0x8, P1 ;  /* 0x000000080300780c */ /* 0x000fe20000f84270 */
[----:B------:R-:W-:Y:S03]  /*2a10*/  BSSY B1, `(.L_x_43) ;  /* 0x0000007000017945 */ /* 0x000fe60003800000 */
[----:B------:R-:W-:-:S04]  /*2a20*/  FMUL R68, R79, R74 ;  /* 0x0000004a4f447220 */ /* 0x000fc80000400000 */
[----:B------:R-:W-:-:S05]  /*2a30*/  FFMA R68, R69, R72, R68 ;  /* 0x0000004845447223 */ /* 0x000fca0000000044 */
[----:B------:R-:W-:-:S05]  /*2a40*/  F2FP.F16.F32.PACK_AB R68, RZ, R68 ;  /* 0x00000044ff44723e */ /* 0x000fca00000000ff */
[----:B------:R0:W-:Y:S01]  /*2a50*/  @P5 STG.E.U16 desc[UR36][R8.64+0x12], R68 ;  /* 0x0000124408005986 */ /* 0x0001e2000c101524 */
[----:B------:R-:W-:Y:S05]  /*2a60*/  @!P4 BRA `(.L_x_44) ;  /* 0x000000000004c947 */ /* 0x000fea0003800000 */
[----:B------:R0:W5:Y:S02]  /*2a70*/  LDG.E.LTC128B.U16 R90, desc[UR36][R64.64+0x10] ;  /* 0x00001024405a7981 */ /* 0x000164000c1e1520 */
.L_x_44:
[----:B------:R-:W-:Y:S05]  /*2a80*/  BSYNC B1 ;  /* 0x0000000000017941 */ /* 0x000fea0003800000 */
.L_x_43:
[----:B-----5:R-:W-:Y:S01]  /*2a90*/  HADD2.F32 R69, -RZ, R90.H0_H0 ;  /* 0x2000005aff457230 */ /* 0x020fe20000004100 */
        /* <DEDUP_REMOVED lines=8> */
.L_x_46:
[----:B------:R-:W-:Y:S05]  /*2b20*/  BSYNC B1 ;  /* 0x0000000000017941 */ /* 0x000fea0003800000 */
.L_x_45:
[----:B-----5:R-:W-:-:S05]  /*2b30*/  HADD2.F32 R67, -RZ, R90.H0_H0 ;  /* 0x2000005aff437230 */ /* 0x020fca0000004100 */
[----:B0-----:R-:W-:Y:S01]  /*2b40*/  FMUL R68, R67, R74 ;  /* 0x0000004a43447220 */ /* 0x001fe20000400000 */
[----:B------:R-:W-:-:S03]  /*2b50*/  IADD3 R67, P4, R82, R66, RZ ;  /* 0x0000004252437210 */ /* 0x000fc60007f9e0ff */
[----:B------:R-:W-:Y:S02]  /*2b60*/  FFMA R68, R71, R72, R68 ;  /* 0x0000004847447223 */ /* 0x000fe40000000044 */
[----:B------:R-:W-:Y:S01]  /*2b70*/  IMAD.X R84, R97, 0x1, R85, P4 ;  /* 0x0000000161547824 */ /* 0x000fe200020e0655 */
[C---:B------:R-:W-:Y:S02]  /*2b80*/  LEA R66, P4, R67.reuse, R14, 0x1 ;  /* 0x0000000e43427211 */ /* 0x040fe400078808ff */
[----:B------:R-:W-:Y:S02]  /*2b90*/  F2FP.F16.F32.PACK_AB R68, RZ, R68 ;  /* 0x00000044ff44723e */ /* 0x000fe400000000ff */
[----:B------:R-:W-:Y:S02]  /*2ba0*/  LEA.HI.X R67, R67, R15, R84, 0x1, P4 ;  /* 0x0000000f43437211 */ /* 0x000fe400020f0c54 */
[----:B------:R-:W-:-:S05]  /*2bb0*/  PRMT R69, R68, 0x7610, R69 ;  /* 0x0000761044457816 */ /* 0x000fca0000000045 */
[----:B------:R0:W-:Y:S01]  /*2bc0*/  @P5 STG.E.U16 desc[UR36][R76.64+0x12], R69 ;  /* 0x000012454c005986 */ /* 0x0001e2000c101524 */
[----:B------:R-:W-:-:S13]  /*2bd0*/  ISETP.GT.AND P5, PT, R3, 0x80, P0 ;  /* 0x000000800300780c */ /* 0x000fda00007a4270 */
[----:B------:R1:W2:Y:S01]  /*2be0*/  @P5 LDG.E.LTC128B.U16 R90, desc[UR36][R66.64] ;  /* 0x00000024425a5981 */ /* 0x0002a2000c1e1520 */
[----:B------:R-:W-:Y:S01]  /*2bf0*/  IMAD.WIDE.U32 R70, R78, 0x78, R80 ;  /* 0x000000784e467825 */ /* 0x000fe200078e0050 */
[----:B------:R-:W-:Y:S03]  /*2c00*/  BSSY B1, `(.L_x_47) ;  /* 0x0000016000017945 */ /* 0x000fe60003800000 */
[----:B------:R-:W-:Y:S02]  /*2c10*/  IMAD.IADD R83, R89, 0x1, R71 ;  /* 0x0000000159537824 */ /* 0x000fe400078e0247 */
[----:B------:R-:W-:Y:S02]  /*2c20*/  IMAD.MOV.U32 R82, RZ, RZ, R70 ;  /* 0x000000ffff527224 */ /* 0x000fe400078e0046 */
[----:B------:R-:W-:Y:S02]  /*2c30*/  IMAD R89, R5, 0xf0, RZ ;  /* 0x000000f005597824 */ /* 0x000fe400078e02ff */
[----:B0-----:R-:W-:-:S04]  /*2c40*/  IMAD.WIDE.U32 R68, R95, R78, R82 ;  /* 0x0000004e5f447225 */ /* 0x001fc800078e0052 */
[----:B------:R-:W-:Y:S01]  /*2c50*/  IMAD.WIDE.U32 R84, R4, 0xf0, R76 ;  /* 0x000000f004547825 */ /* 0x000fe200078e004c */
[----:B------:R-:W-:-:S04]  /*2c60*/  IADD3 R68, P4, R10, R68, RZ ;  /* 0x000000440a447210 */ /* 0x000fc80007f9e0ff */
[----:B------:R-:W-:-:S03]  /*2c70*/  IADD3.X R69, R11, R93, R69, P4, !PT ;  /* 0x0000005d0b457210 */ /* 0x000fc600027fe445 */
[----:B------:R-:W-:-:S04]  /*2c80*/  IMAD.WIDE.U32 R68, R73, R20, R68 ;  /* 0x0000001449447225 */ /* 0x000fc800078e0044 */
[----:B------:R-:W-:Y:S01]  /*2c90*/  IMAD.IADD R5, R91, 0x1, R69 ;  /* 0x000000015b057824 */ /* 0x000fe200078e0245 */
[----:B-1----:R-:W-:Y:S01]  /*2ca0*/  LEA R66, P4, R68, R14, 0x1 ;  /* 0x0000000e44427211 */ /* 0x002fe200078808ff */
[----:B------:R-:W-:-:S03]  /*2cb0*/  IMAD.IADD R69, R85, 0x1, R89 ;  /* 0x0000000155457824 */ /* 0x000fc600078e0259 */
[----:B------:R-:W-:Y:S01]  /*2cc0*/  LEA.HI.X R67, R68, R15, R5, 0x1, P4 ;  /* 0x0000000f44437211 */ /* 0x000fe200020f0c05 */
[----:B------:R-:W-:Y:S01]  /*2cd0*/  @P5 IMAD.MOV.U32 R68, RZ, RZ, R84 ;  /* 0x000000ffff445224 */ /* 0x000fe200078e0054 */
[----:B------:R-:W-:Y:S01]  /*2ce0*/  ISETP.GT.AND P4, PT, R3, 0x80, P3 ;  /* 0x000000800300780c */ /* 0x000fe20001f84270 */
[----:B--2---:R-:W-:-:S05]  /*2cf0*/  HADD2.F32 R79, -RZ, R90.H0_H0 ;  /* 0x2000005aff4f7230 */ /* 0x004fca0000004100 */
[----:B------:R-:W-:-:S04]  /*2d00*/  FMUL R79, R79, R74 ;  /* 0x0000004a4f4f7220 */ /* 0x000fc80000400000 */
[----:B------:R-:W-:-:S05]  /*2d10*/  FFMA R79, R56, R72, R79 ;  /* 0x00000048384f7223 */ /* 0x000fca000000004f */
[----:B------:R-:W-:-:S05]  /*2d20*/  F2FP.F16.F32.PACK_AB R79, RZ, R79 ;  /* 0x0000004fff4f723e */ /* 0x000fca00000000ff */
[----:B------:R0:W-:Y:S01]  /*2d30*/  @P5 STG.E.U16 desc[UR36][R68.64], R79 ;  /* 0x0000004f44005986 */ /* 0x0001e2000c101524 */
[----:B------:R-:W-:Y:S05]  /*2d40*/  @!P4 BRA `(.L_x_48) ;  /* 0x000000000004c947 */ /* 0x000fea0003800000 */
[----:B------:R1:W5:Y:S02]  /*2d50*/  LDG.E.LTC128B.U16 R90, desc[UR36][R66.64+0x2] ;  /* 0x00000224425a7981 */ /* 0x000364000c1e1520 */
.L_x_48:
[----:B------:R-:W-:Y:S05]  /*2d60*/  BSYNC B1 ;  /* 0x0000000000017941 */ /* 0x000fea0003800000 */
.L_x_47:
[----:B-----5:R-:W-:Y:S01]  /*2d70*/  HADD2.F32 R5, -RZ, R90.H0_H0 ;  /* 0x2000005aff057230 */ /* 0x020fe20000004100 */
[----:B------:R-:W-:Y:S01]  /*2d80*/  IADD3 R70, P5, R80, R70, RZ ;  /* 0x0000004650467210 */ /* 0x000fe20007fbe0ff */
[----:B------:R-:W-:Y:S01]  /*2d90*/  @P4 IMAD.MOV.U32 R80, RZ, RZ, R84 ;  /* 0x000000ffff504224 */ /* 0x000fe200078e0054 */
[----:B------:R-:W-:Y:S01]  /*2da0*/  ISETP.GT.AND P0, PT, R3, 0x88, P0 ;  /* 0x000000880300780c */ /* 0x000fe20000704270 */
[----:B------:R-:W-:Y:S01]  /*2db0*/  BSSY B1, `(.L_x_49) ;  /* 0x000000e000017945 */ /* 0x000fe20003800000 */
[----:B------:R-:W-:Y:S01]  /*2dc0*/  FMUL R56, R5, R74 ;  /* 0x0000004a05387220 */ /* 0x000fe20000400000 */
[----:B------:R-:W-:Y:S02]  /*2dd0*/  IMAD.X R71, R83, 0x1, R81, P5 ;  /* 0x0000000153477824 */ /* 0x000fe400028e0651 */
[----:B------:R-:W-:Y:S02]  /*2de0*/  @P4 IMAD.MOV.U32 R81, RZ, RZ, R69 ;  /* 0x000000ffff514224 */ /* 0x000fe400078e0045 */
[----:B------:R-:W-:Y:S01]  /*2df0*/  FFMA R56, R57, R72, R56 ;  /* 0x0000004839387223 */ /* 0x000fe20000000038 */
[----:B0-----:R-:W-:-:S04]  /*2e00*/  IMAD.WIDE.U32 R78, R95, R78, R70 ;  /* 0x0000004e5f4e7225 */ /* 0x001fc800078e0046 */
[----:B------:R-:W-:Y:S02]  /*2e10*/  F2FP.F16.F32.PACK_AB R56, RZ, R56 ;  /* 0x00000038ff38723e */ /* 0x000fe400000000ff */
[----:B------:R-:W-:Y:S02]  /*2e20*/  IADD3 R70, P5, R10, R78, RZ ;  /* 0x0000004e0a467210 */ /* 0x000fe40007fbe0ff */
[----:B------:R-:W-:-:S05]  /*2e30*/  PRMT R5, R56, 0x7610, R5 ;  /* 0x0000761038057816 */ /* 0x000fca0000000005 */
[----:B------:R0:W-:Y:S01]  /*2e40*/  @P4 STG.E.U16 desc[UR36][R80.64+0x2], R5 ;  /* 0x0000020550004986 */ /* 0x0001e2000c101524 */
[----:B------:R-:W-:-:S04]  /*2e50*/  LEA R56, P4, R86, R14, 0x1 ;  /* 0x0000000e56387211 */ /* 0x000fc800078808ff */
[----:B------:R-:W-:Y:S01]  /*2e60*/  LEA.HI.X R57, R86, R15, R87, 0x1, P4 ;  /* 0x0000000f56397211 */ /* 0x000fe200020f0c57 */
[----:B------:R-:W-:Y:S08]  /*2e70*/  @!P0 BRA `(.L_x_50) ;  /* 0x0000000000048947 */ /* 0x000ff00003800000 */
[----:B------:R2:W5:Y:S02]  /*2e80*/  LDG.E.LTC128B.U16 R90, desc[UR36][R56.64] ;  /* 0x00000024385a7981 */ /* 0x000564000c1e1520 */
.L_x_50:
[----:B------:R-:W-:Y:S05]  /*2e90*/  BSYNC B1 ;  /* 0x0000000000017941 */ /* 0x000fea0003800000 */
.L_x_49:
[----:B0----5:R-:W-:Y:S01]  /*2ea0*/  HADD2.F32 R5, -RZ, R90.H0_H0 ;  /* 0x2000005aff057230 */ /* 0x021fe20000004100 */
[----:B------:R-:W-:Y:S01]  /*2eb0*/  IADD3 R10, P4, R7, R84, RZ ;  /* 0x00000054070a7210 */ /* 0x000fe20007f9e0ff */
[----:B------:R-:W-:Y:S01]  /*2ec0*/  BSSY B1, `(.L_x_51) ;  /* 0x000000e000017945 */ /* 0x000fe20003800000 */
[----:B------:R-:W-:Y:S02]  /*2ed0*/  IADD3.X R71, R11, R93, R79, P5, !PT ;  /* 0x0000005d0b477210 */ /* 0x000fe40002ffe44f */
[----:B------:R-:W-:Y:S01]  /*2ee0*/  FMUL R5, R5, R74 ;  /* 0x0000004a05057220 */ /* 0x000fe20000400000 */
[----:B------:R-:W-:Y:S01]  /*2ef0*/  IMAD.X R11, R69, 0x1, R21, P4 ;  /* 0x00000001450b7824 */ /* 0x000fe200020e0615 */
[----:B------:R-:W-:Y:S01]  /*2f00*/  ISETP.GT.AND P3, PT, R3, 0x88, P3 ;  /* 0x000000880300780c */ /* 0x000fe20001f64270 */
[----:B--2---:R-:W-:-:S04]  /*2f10*/  IMAD.WIDE.U32 R56, R73, R20, R70 ;  /* 0x0000001449387225 */ /* 0x004fc800078e0046 */
[----:B------:R-:W-:Y:S01]  /*2f20*/  FFMA R5, R58, R72, R5 ;  /* 0x000000483a057223 */ /* 0x000fe20000000005 */
[----:B------:R-:W-:Y:S01]  /*2f30*/  IMAD.IADD R20, R91, 0x1, R57 ;  /* 0x000000015b147824 */ /* 0x000fe200078e0239 */
[----:B------:R-:W-:-:S03]  /*2f40*/  LEA R14, P5, R56, R14, 0x1 ;  /* 0x0000000e380e7211 */ /* 0x000fc600078a08ff */
[----:B------:R-:W-:Y:S02]  /*2f50*/  F2FP.F16.F32.PACK_AB R5, RZ, R5 ;  /* 0x00000005ff05723e */ /* 0x000fe400000000ff */
[----:B------:R-:W-:-:S03]  /*2f60*/  LEA.HI.X R15, R56, R15, R20, 0x1, P5 ;  /* 0x0000000f380f7211 */ /* 0x000fc600028f0c14 */
[----:B------:R0:W-:Y:S01]  /*2f70*/  @P0 STG.E.U16 desc[UR36][R10.64], R5 ;  /* 0x000000050a000986 */ /* 0x0001e2000c101524 */
[----:B------:R-:W-:Y:S05]  /*2f80*/  @!P3 BRA `(.L_x_52) ;  /* 0x000000000004b947 */ /* 0x000fea0003800000 */
[----:B------:R2:W5:Y:S02]  /*2f90*/  LDG.E.LTC128B.U16 R90, desc[UR36][R14.64+0x2] ;  /* 0x000002240e5a7981 */ /* 0x000564000c1e1520 */
.L_x_52:
[----:B------:R-:W-:Y:S05]  /*2fa0*/  BSYNC B1 ;  /* 0x0000000000017941 */ /* 0x000fea0003800000 */
.L_x_51:
        /* <DEDUP_REMOVED lines=9> */
.L_x_54:
[----:B------:R-:W-:Y:S05]  /*3040*/  BSYNC B1 ;  /* 0x0000000000017941 */ /* 0x000fea0003800000 */
.L_x_53:
[----:B-----5:R-:W-:Y:S01]  /*3050*/  HADD2.F32 R5, -RZ, R90.H0_H0 ;  /* 0x2000005aff057230 */ /* 0x020fe20000004100 */
[----:B------:R-:W-:Y:S01]  /*3060*/  ISETP.GT.AND P3, PT, R3, 0x80, P2 ;  /* 0x000000800300780c */ /* 0x000fe20001764270 */
[----:B------:R-:W-:Y:S01]  /*3070*/  @P0 IMAD.MOV.U32 R56, RZ, RZ, R84 ;  /* 0x000000ffff380224 */ /* 0x000fe200078e0054 */
[----:B------:R-:W-:Y:S01]  /*3080*/  BSSY B1, `(.L_x_55) ;  /* 0x0000008000017945 */ /* 0x000fe20003800000 */
[----:B------:R-:W-:Y:S02]  /*3090*/  @P0 IMAD.MOV.U32 R57, RZ, RZ, R69 ;  /* 0x000000ffff390224 */ /* 0x000fe400078e0045 */
[----:B------:R-:W-:-:S04]  /*30a0*/  FMUL R5, R5, R74 ;  /* 0x0000004a05057220 */ /* 0x000fc80000400000 */
[----:B------:R-:W-:-:S05]  /*30b0*/  FFMA R5, R60, R72, R5 ;  /* 0x000000483c057223 */ /* 0x000fca0000000005 */
[----:B------:R-:W-:-:S05]  /*30c0*/  F2FP.F16.F32.PACK_AB R5, RZ, R5 ;  /* 0x00000005ff05723e */ /* 0x000fca00000000ff */
[----:B------:R0:W-:Y:S01]  /*30d0*/  @P0 STG.E.U16 desc[UR36][R56.64+0x10], R5 ;  /* 0x0000100538000986 */ /* 0x0001e2000c101524 */
[----:B------:R-:W-:Y:S05]  /*30e0*/  @!P3 BRA `(.L_x_56) ;  /* 0x000000000004b947 */ /* 0x000fea0003800000 */
[----:B------:R0:W5:Y:S02]  /*30f0*/  LDG.E.LTC128B.U16 R90, desc[UR36][R66.64+0x12] ;  /* 0x00001224425a7981 */ /* 0x000164000c1e1520 */
.L_x_56:
[----:B------:R-:W-:Y:S05]  /*3100*/  BSYNC B1 ;  /* 0x0000000000017941 */ /* 0x000fea0003800000 */
.L_x_55:
[----:B0----5:R-:W-:Y:S01]  /*3110*/  HADD2.F32 R5, -RZ, R90.H0_H0 ;  /* 0x2000005aff057230 */ /* 0x021fe20000004100 */
[----:B------:R-:W-:Y:S01]  /*3120*/  ISETP.GT.AND P1, PT, R3, 0x88, P1 ;  /* 0x000000880300780c */ /* 0x000fe20000f24270 */
[----:B------:R-:W-:Y:S01]  /*3130*/  @P3 IMAD.MOV.U32 R68, RZ, RZ, R84 ;  /* 0x000000ffff443224 */ /* 0x000fe200078e0054 */
[----:B------:R-:W-:Y:S02]  /*3140*/  BSSY B1, `(.L_x_57) ;  /* 0x0000007000017945 */ /* 0x000fe40003800000 */
[----:B------:R-:W-:-:S04]  /*3150*/  FMUL R20, R5, R74 ;  /* 0x0000004a05147220 */ /* 0x000fc80000400000 */
[----:B------:R-:W-:-:S05]  /*3160*/  FFMA R20, R61, R72, R20 ;  /* 0x000000483d147223 */ /* 0x000fca0000000014 */
[----:B------:R-:W-:-:S05]  /*3170*/  F2FP.F16.F32.PACK_AB R20, RZ, R20 ;  /* 0x00000014ff14723e */ /* 0x000fca00000000ff */
[----:B------:R0:W-:Y:S01]  /*3180*/  @P3 STG.E.U16 desc[UR36][R68.64+0x12], R20 ;  /* 0x0000121444003986 */ /* 0x0001e2000c101524 */
[----:B------:R-:W-:Y:S05]  /*3190*/  @!P1 BRA `(.L_x_58) ;  /* 0x0000000000049947 */ /* 0x000fea0003800000 */
[----:B------:R0:W5:Y:S02]  /*31a0*/  LDG.E.LTC128B.U16 R90, desc[UR36][R14.64+0x10] ;  /* 0x000010240e5a7981 */ /* 0x000164000c1e1520 */
.L_x_58:
[----:B------:R-:W-:Y:S05]  /*31b0*/  BSYNC B1 ;  /* 0x0000000000017941 */ /* 0x000fea0003800000 */
.L_x_57:
        /* <DEDUP_REMOVED lines=9> */
.L_x_60:
[----:B------:R-:W-:Y:S05]  /*3250*/  BSYNC B1 ;  /* 0x0000000000017941 */ /* 0x000fea0003800000 */
.L_x_59:
[----:B0----5:R-:W-:Y:S01]  /*3260*/  HADD2.F32 R5, -RZ, R90.H0_H0 ;  /* 0x2000005aff057230 */ /* 0x021fe20000004100 */
[----:B------:R-:W-:Y:S01]  /*3270*/  ISETP.GT.AND P3, PT, R6, 0x10, PT ;  /* 0x000000100600780c */ /* 0x000fe20003f64270 */
[----:B------:R-:W-:Y:S03]  /*3280*/  BSSY B1, `(.L_x_61) ;  /* 0x0000008000017945 */ /* 0x000fe60003800000 */
[----:B------:R-:W-:Y:S01]  /*3290*/  FMUL R20, R5, R74 ;  /* 0x0000004a05147220 */ /* 0x000fe20000400000 */
[----:B------:R-:W-:-:S03]  /*32a0*/  ISETP.GT.AND P0, PT, R3, RZ, P3 ;  /* 0x000000ff0300720c */ /* 0x000fc60001f04270 */
[----:B------:R-:W-:-:S05]  /*32b0*/  FFMA R20, R63, R72, R20 ;  /* 0x000000483f147223 */ /* 0x000fca0000000014 */
[----:B------:R-:W-:-:S05]  /*32c0*/  F2FP.F16.F32.PACK_AB R20, RZ, R20 ;  /* 0x00000014ff14723e */ /* 0x000fca00000000ff */
[----:B------:R0:W-:Y:S01]  /*32d0*/  @P2 STG.E.U16 desc[UR36][R10.64+0x12], R20 ;  /* 0x000012140a002986 */ /* 0x0001e2000c101524 */
[----:B------:R-:W-:Y:S05]  /*32e0*/  @!P0 BRA `(.L_x_62) ;  /* 0x0000000000048947 */ /* 0x000fea0003800000 */
[----:B------:R0:W5:Y:S02]  /*32f0*/  LDG.E.LTC128B.U16 R90, desc[UR36][R12.64+0x20] ;  /* 0x000020240c5a7981 */ /* 0x000164000c1e1520 */
.L_x_62:
[----:B------:R-:W-:Y:S05]  /*3300*/  BSYNC B1 ;  /* 0x0000000000017941 */ /* 0x000fea0003800000 */
.L_x_61:
[----:B-----5:R-:W-:Y:S01]  /*3310*/  HADD2.F32 R5, -RZ, R90.H0_H0 ;  /* 0x2000005aff057230 */ /* 0x020fe20000004100 */
        /* <DEDUP_REMOVED lines=9> */
.L_x_64:
[----:B------:R-:W-:Y:S05]  /*33b0*/  BSYNC B1 ;  /* 0x0000000000017941 */ /* 0x000fea0003800000 */
.L_x_63:
        /* <DEDUP_REMOVED lines=9> */
.L_x_66:
[----:B------:R-:W-:Y:S05]  /*3450*/  BSYNC B1 ;  /* 0x0000000000017941 */ /* 0x000fea0003800000 */
.L_x_65:
        /* <DEDUP_REMOVED lines=9> */
.L_x_68:
[----:B------:R-:W-:Y:S05]  /*34f0*/  BSYNC B1 ;  /* 0x0000000000017941 */ /* 0x000fea0003800000 */
.L_x_67:
        /* <DEDUP_REMOVED lines=10> */
.L_x_70:
[----:B------:R-:W-:Y:S05]  /*35a0*/  BSYNC B1 ;  /* 0x0000000000017941 */ /* 0x000fea0003800000 */
.L_x_69:
        /* <DEDUP_REMOVED lines=10> */
.L_x_72:
[----:B------:R-:W-:Y:S05]  /*3650*/  BSYNC B1 ;  /* 0x0000000000017941 */ /* 0x000fea0003800000 */
.L_x_71:
        /* <DEDUP_REMOVED lines=9> */
.L_x_74:
[----:B------:R-:W-:Y:S05]  /*36f0*/  BSYNC B1 ;  /* 0x0000000000017941 */ /* 0x000fea0003800000 */
.L_x_73:
        /* <DEDUP_REMOVED lines=9> */
.L_x_76:
[----:B------:R-:W-:Y:S05]  /*3790*/  BSYNC B1 ;  /* 0x0000000000017941 */ /* 0x000fea0003800000 */
.L_x_75:
        /* <DEDUP_REMOVED lines=9> */
.L_x_78:
[----:B------:R-:W-:Y:S05]  /*3830*/  BSYNC B1 ;  /* 0x0000000000017941 */ /* 0x000fea0003800000 */
.L_x_77:
[----:B-----5:R-:W-:Y:S01]  /*3840*/  HADD2.F32 R5, -RZ, R90.H0_H0 ;  /* 0x2000005aff057230 */ /* 0x020fe20000004100 */
[----:B------:R-:W-:Y:S01]  /*3850*/  ISETP.GT.AND P4, PT, R3, 0x80, P2 ;  /* 0x000000800300780c */ /* 0x000fe20001784270 */
[----:B0-----:R-:W-:Y:S01]  /*3860*/  IMAD.WIDE.U32 R10, R4, 0xf0, R76 ;  /* 0x000000f0040a7825 */ /* 0x001fe200078e004c */
[----:B------:R-:W-:Y:S03]  /*3870*/  BSSY B1, `(.L_x_79) ;  /* 0x000000a000017945 */ /* 0x000fe60003800000 */
[----:B------:R-:W-:-:S04]  /*3880*/  FMUL R5, R5, R74 ;  /* 0x0000004a05057220 */ /* 0x000fc80000400000 */
[----:B------:R-:W-:-:S05]  /*3890*/  FFMA R5, R40, R72, R5 ;  /* 0x0000004828057223 */ /* 0x000fca0000000005 */
[----:B------:R-:W-:Y:S01]  /*38a0*/  F2FP.F16.F32.PACK_AB R4, RZ, R5 ;  /* 0x00000005ff04723e */ /* 0x000fe200000000ff */
[----:B------:R-:W-:-:S03]  /*38b0*/  IMAD.IADD R5, R89, 0x1, R11 ;  /* 0x0000000159057824 */ /* 0x000fc600078e020b */
[----:B------:R-:W-:Y:S01]  /*38c0*/  PRMT R20, R4, 0x7610, R20 ;  /* 0x0000761004147816 */ /* 0x000fe20000000014 */
[----:B------:R-:W-:-:S05]  /*38d0*/  IMAD.MOV.U32 R4, RZ, RZ, R10 ;  /* 0x000000ffff047224 */ /* 0x000fca00078e000a */
[----:B------:R0:W-:Y:S01]  /*38e0*/  @P5 STG.E.U16 desc[UR36][R4.64+0x20], R20 ;  /* 0x0000201404005986 */ /* 0x0001e2000c101524 */
[----:B------:R-:W-:Y:S05]  /*38f0*/  @!P4 BRA `(.L_x_80) ;  /* 0x000000000004c947 */ /* 0x000fea0003800000 */
[----:B------:R0:W5:Y:S02]  /*3900*/  LDG.E.LTC128B.U16 R90, desc[UR36][R66.64+0x22] ;  /* 0x00002224425a7981 */ /* 0x000164000c1e1520 */
.L_x_80:
[----:B------:R-:W-:Y:S05]  /*3910*/  BSYNC B1 ;  /* 0x0000000000017941 */ /* 0x000fea0003800000 */
.L_x_79:
[----:B-----5:R-:W-:Y:S01]  /*3920*/  HADD2.F32 R49, -RZ, R90.H0_H0 ;  /* 0x2000005aff317230 */ /* 0x020fe20000004100 */
[----:B------:R-:W-:Y:S01]  /*3930*/  ISETP.GT.AND P3, PT, R3, 0x88, P3 ;  /* 0x000000880300780c */ /* 0x000fe20001f64270 */
[----:B------:R-:W-:Y:S03]  /*3940*/  BSSY B1, `(.L_x_81) ;  /* 0x0000007000017945 */ /* 0x000fe60003800000 */
[----:B0-----:R-:W-:-:S04]  /*3950*/  FMUL R20, R49, R74 ;  /* 0x0000004a31147220 */ /* 0x001fc80000400000 */
[----:B------:R-:W-:-:S05]  /*3960*/  FFMA R20, R41, R72, R20 ;  /* 0x0000004829147223 */ /* 0x000fca0000000014 */
[----:B------:R-:W-:-:S05]  /*3970*/  F2FP.F16.F32.PACK_AB R20, RZ, R20 ;  /* 0x00000014ff14723e */ /* 0x000fca00000000ff */
[----:B------:R0:W-:Y:S01]  /*3980*/  @P4 STG.E.U16 desc[UR36][R4.64+0x22], R20 ;  /* 0x0000221404004986 */ /* 0x0001e2000c101524 */
[----:B------:R-:W-:Y:S05]  /*3990*/  @!P3 BRA `(.L_x_82) ;  /* 0x000000000004b947 */ /* 0x000fea0003800000 */
[----:B------:R0:W5:Y:S02]  /*39a0*/  LDG.E.LTC128B.U16 R90, desc[UR36][R14.64+0x20] ;  /* 0x000020240e5a7981 */ /* 0x000164000c1e1520 */
.L_x_82:
[----:B------:R-:W-:Y:S05]  /*39b0*/  BSYNC B1 ;  /* 0x0000000000017941 */ /* 0x000fea0003800000 */
.L_x_81:
[----:B-----5:R-:W-:Y:S01]  /*39c0*/  HADD2.F32 R11, -RZ, R90.H0_H0 ;  /* 0x2000005aff0b7230 */ /* 0x020fe20000004100 */
[----:B------:R-:W-:Y:S01]  /*39d0*/  IADD3 R10, P4, R7, R10, RZ ;  /* 0x0000000a070a7210 */ /* 0x000fe20007f9e0ff */
[----:B------:R-:W-:Y:S01]  /*39e0*/  BSSY B1, `(.L_x_83) ;  /* 0x0000009000017945 */ /* 0x000fe20003800000 */
[----:B------:R-:W-:Y:S02]  /*39f0*/  ISETP.GT.AND P2, PT, R3, 0x88, P2 ;  /* 0x000000880300780c */ /* 0x000fe40001744270 */
[----:B------:R-:W-:-:S04]  /*3a00*/  FMUL R11, R11, R74 ;  /* 0x0000004a0b0b7220 */ /* 0x000fc80000400000 */
[----:B------:R-:W-:-:S05]  /*3a10*/  FFMA R11, R42, R72, R11 ;  /* 0x000000482a0b7223 */ /* 0x000fca000000000b */
[----:B------:R-:W-:Y:S01]  /*3a20*/  F2FP.F16.F32.PACK_AB R7, RZ, R11 ;  /* 0x0000000bff07723e */ /* 0x000fe200000000ff */
[----:B------:R-:W-:-:S05]  /*3a30*/  IMAD.X R11, R21, 0x1, R5, P4 ;  /* 0x00000001150b7824 */ /* 0x000fca00020e0605 */
[----:B------:R0:W-:Y:S01]  /*3a40*/  @P3 STG.E.U16 desc[UR36][R10.64+0x20], R7 ;  /* 0x000020070a003986 */ /* 0x0001e2000c101524 */
[----:B------:R-:W-:Y:S05]  /*3a50*/  @!P2 BRA `(.L_x_84) ;  /* 0x000000000004a947 */ /* 0x000fea0003800000 */
[----:B------:R0:W5:Y:S02]  /*3a60*/  LDG.E.LTC128B.U16 R90, desc[UR36][R14.64+0x22] ;  /* 0x000022240e5a7981 */ /* 0x000164000c1e1520 */
.L_x_84:
[----:B------:R-:W-:Y:S05]  /*3a70*/  BSYNC B1 ;  /* 0x0000000000017941 */ /* 0x000fea0003800000 */
.L_x_83:
        /* <DEDUP_REMOVED lines=9> */
.L_x_86:
[----:B------:R-:W-:Y:S05]  /*3b10*/  BSYNC B1 ;  /* 0x0000000000017941 */ /* 0x000fea0003800000 */
.L_x_85:
        /* <DEDUP_REMOVED lines=9> */
.L_x_88:
[----:B------:R-:W-:Y:S05]  /*3bb0*/  BSYNC B1 ;  /* 0x0000000000017941 */ /* 0x000fea0003800000 */
.L_x_87:
        /* <DEDUP_REMOVED lines=9> */
.L_x_90:
[----:B------:R-:W-:Y:S05]  /*3c50*/  BSYNC B1 ;  /* 0x0000000000017941 */ /* 0x000fea0003800000 */
.L_x_89:
        /* <DEDUP_REMOVED lines=9> */
.L_x_92:
[----:B------:R-:W-:Y:S05]  /*3cf0*/  BSYNC B1 ;  /* 0x0000000000017941 */ /* 0x000fea0003800000 */
.L_x_91:
        /* <DEDUP_REMOVED lines=10> */
.L_x_94:
[----:B------:R-:W-:Y:S05]  /*3da0*/  BSYNC B1 ;  /* 0x0000000000017941 */ /* 0x000fea0003800000 */
.L_x_93:
        /* <DEDUP_REMOVED lines=10> */
.L_x_96:
[----:B------:R-:W-:Y:S05]  /*3e50*/  BSYNC B1 ;  /* 0x0000000000017941 */ /* 0x000fea0003800000 */
.L_x_95:
        /* <DEDUP_REMOVED lines=9> */
.L_x_98:
[----:B------:R-:W-:Y:S05]  /*3ef0*/  BSYNC B1 ;  /* 0x0000000000017941 */ /* 0x000fea0003800000 */
.L_x_97:
        /* <DEDUP_REMOVED lines=9> */
.L_x_100:
[----:B------:R-:W-:Y:S05]  /*3f90*/  BSYNC B1 ;  /* 0x0000000000017941 */ /* 0x000fea0003800000 */
.L_x_99:
        /* <DEDUP_REMOVED lines=10> */
.L_x_102:
[----:B------:R-:W-:Y:S05]  /*4040*/  BSYNC B1 ;  /* 0x0000000000017941 */ /* 0x000fea0003800000 */
.L_x_101:
        /* <DEDUP_REMOVED lines=10> */
.L_x_104:
[----:B------:R-:W-:Y:S05]  /*40f0*/  BSYNC B1 ;  /* 0x0000000000017941 */ /* 0x000fea0003800000 */
.L_x_103:
        /* <DEDUP_REMOVED lines=9> */
.L_x_106:
[----:B------:R-:W-:Y:S05]  /*4190*/  BSYNC B1 ;  /* 0x0000000000017941 */ /* 0x000fea0003800000 */
.L_x_105:
        /* <DEDUP_REMOVED lines=9> */
.L_x_108:
[----:B------:R-:W-:Y:S05]  /*4230*/  BSYNC B1 ;  /* 0x0000000000017941 */ /* 0x000fea0003800000 */
.L_x_107:
        /* <DEDUP_REMOVED lines=9> */
.L_x_110:
[----:B------:R-:W-:Y:S05]  /*42d0*/  BSYNC B1 ;  /* 0x0000000000017941 */ /* 0x000fea0003800000 */
.L_x_109:
        /* <DEDUP_REMOVED lines=9> */
.L_x_112:
[----:B------:R-:W-:Y:S05]  /*4370*/  BSYNC B1 ;  /* 0x0000000000017941 */ /* 0x000fea0003800000 */
.L_x_111:
        /* <DEDUP_REMOVED lines=9> */
.L_x_114:
[----:B------:R-:W-:Y:S05]  /*4410*/  BSYNC B1 ;  /* 0x0000000000017941 */ /* 0x000fea0003800000 */
.L_x_113:
        /* <DEDUP_REMOVED lines=9> */
.L_x_116:
[----:B------:R-:W-:Y:S05]  /*44b0*/  BSYNC B1 ;  /* 0x0000000000017941 */ /* 0x000fea0003800000 */
.L_x_115:
        /* <DEDUP_REMOVED lines=9> */
.L_x_118:
[----:B------:R-:W-:Y:S05]  /*4550*/  BSYNC B1 ;  /* 0x0000000000017941 */ /* 0x000fea0003800000 */
.L_x_117:
        /* <DEDUP_REMOVED lines=9> */
.L_x_120:
[----:B------:R-:W-:Y:S05]  /*45f0*/  BSYNC B1 ;  /* 0x0000000000017941 */ /* 0x000fea0003800000 */
.L_x_119:
        /* <DEDUP_REMOVED lines=9> */
.L_x_122:
[----:B------:R-:W-:Y:S05]  /*4690*/  BSYNC B1 ;  /* 0x0000000000017941 */ /* 0x000fea0003800000 */
.L_x_121:
        /* <DEDUP_REMOVED lines=9> */
.L_x_124:
[----:B------:R-:W-:Y:S05]  /*4730*/  BSYNC B1 ;  /* 0x0000000000017941 */ /* 0x000fea0003800000 */
.L_x_123:
[----:B------:R-:W-:Y:S05]  /*4740*/  @!P0 BRA `(.L_x_125) ;  /* 0x0000000c00a08947 */ /* 0x000fea0003800000 */
[----:B-----5:R-:W-:-:S05]  /*4750*/  HADD2.F32 R3, -RZ, R90.H0_H0 ;  /* 0x2000005aff037230 */ /* 0x020fca0000004100 */
[----:B------:R-:W-:-:S04]  /*4760*/  FMUL R4, R3, R74 ;  /* 0x0000004a03047220 */ /* 0x000fc80000400000 */
[----:B------:R-:W-:-:S05]  /*4770*/  FFMA R4, R31, R72, R4 ;  /* 0x000000481f047223 */ /* 0x000fca0000000004 */
[----:B------:R-:W-:-:S05]  /*4780*/  F2FP.F16.F32.PACK_AB R4, RZ, R4 ;  /* 0x00000004ff04723e */ /* 0x000fca00000000ff */
[----:B------:R0:W-:Y:S01]  /*4790*/  STG.E.U16 desc[UR36][R10.64+0x52], R4 ;  /* 0x000052040a007986 */ /* 0x0001e2000c101524 */
[----:B------:R-:W-:Y:S05]  /*47a0*/  BRA `(.L_x_125) ;  /* 0x0000000c00887947 */ /* 0x000fea0003800000 */
.L_x_34:
[----:B------:R-:W-:Y:S01]  /*47b0*/  ULDC.64 UR4, c[0x0][0x5c0] ;  /* 0x0001700000047ab9 */ /* 0x000fe20000000a00 */
[-C--:B------:R-:W-:Y:S01]  /*47c0*/  FMUL R64, R64, R72.reuse ;  /* 0x0000004840407220 */ /* 0x080fe20000400000 */
[----:B------:R-:W-:Y:S01]  /*47d0*/  LEA R8, P2, R80, UR4, 0x1 ;  /* 0x0000000450087c11 */ /* 0x000fe2000f8408ff */
[----:B------:R-:W-:Y:S01]  /*47e0*/  IMAD.SHL.U32 R73, R4, 0x10, RZ ;  /* 0x0000001004497824 */ /* 0x000fe200078e00ff */
[----:B------:R-:W-:Y:S01]  /*47f0*/  ISETP.GT.AND P3, PT, R6, 0x1, PT ;  /* 0x000000010600780c */ /* 0x000fe20003f64270 */
[----:B------:R-:W-:Y:S01]  /*4800*/  FMUL R65, R65, R72 ;  /* 0x0000004841417220 */ /* 0x000fe20000400000 */
[----:B------:R-:W-:Y:S01]  /*4810*/  F2FP.F16.F32.PACK_AB R64, RZ, R64 ;  /* 0x00000040ff40723e */ /* 0x000fe200000000ff */
[-C--:B------:R-:W-:Y:S01]  /*4820*/  FMUL R67, R67, R72.reuse ;  /* 0x0000004843437220 */ /* 0x080fe20000400000 */
[----:B------:R-:W-:Y:S01]  /*4830*/  LEA.HI.X R9, R80, UR5, R87, 0x1, P2 ;  /* 0x0000000550097c11 */ /* 0x000fe200090f0c57 */
[-C--:B------:R-:W-:Y:S01]  /*4840*/  FMUL R66, R66, R72.reuse ;  /* 0x0000004842427220 */ /* 0x080fe20000400000 */
[----:B------:R-:W-:Y:S01]  /*4850*/  ISETP.GT.AND P2, PT, R3, RZ, P3 ;  /* 0x000000ff0300720c */ /* 0x000fe20001f44270 */
[-C--:B------:R-:W-:Y:S01]  /*4860*/  FMUL R69, R69, R72.reuse ;  /* 0x0000004845457220 */ /* 0x080fe20000400000 */
[----:B------:R-:W-:Y:S01]  /*4870*/  SHF.L.U64.HI R7, R4, 0x4, R5 ;  /* 0x0000000404077819 */ /* 0x000fe20000010205 */
[----:B------:R-:W-:Y:S01]  /*4880*/  @P1 STG.E.U16 desc[UR36][R8.64], R64 ;  /* 0x0000004008001986 */ /* 0x000fe2000c101524 */
[----:B------:R-:W-:Y:S01]  /*4890*/  ISETP.GT.AND P1, PT, R3, 0x8, P3 ;  /* 0x000000080300780c */ /* 0x000fe20001f24270 */
[----:B------:R-:W-:Y:S01]  /*48a0*/  FMUL R68, R68, R72 ;  /* 0x0000004844447220 */ /* 0x000fe20000400000 */
[----:B------:R-:W-:Y:S01]  /*48b0*/  IADD3 R14, P4, R73, R8, RZ ;  /* 0x00000008490e7210 */ /* 0x000fe20007f9e0ff */
[-C--:B------:R-:W-:Y:S01]  /*48c0*/  FMUL R71, R71, R72.reuse ;  /* 0x0000004847477220 */ /* 0x080fe20000400000 */
[----:B------:R-:W-:Y:S01]  /*48d0*/  F2FP.F16.F32.PACK_AB R65, RZ, R65 ;  /* 0x00000041ff41723e */ /* 0x000fe200000000ff */
[----:B------:R-:W-:Y:S01]  /*48e0*/  FMUL R70, R70, R72 ;  /* 0x0000004846467220 */ /* 0x000fe20000400000 */
[----:B------:R-:W-:Y:S01]  /*48f0*/  F2FP.F16.F32.PACK_AB R67, RZ, R67 ;  /* 0x00000043ff43723e */ /* 0x000fe200000000ff */
[----:B------:R-:W-:Y:S01]  /*4900*/  IMAD.X R15, R7, 0x1, R9, P4 ;  /* 0x00000001070f7824 */ /* 0x000fe200020e0609 */
[----:B------:R-:W-:Y:S01]  /*4910*/  ISETP.GT.AND P5, PT, R3, 0x8, P0 ;  /* 0x000000080300780c */ /* 0x000fe200007a4270 */
[----:B------:R-:W-:Y:S01]  /*4920*/  @P2 STG.E.U16 desc[UR36][R8.64+0x2], R65 ;  /* 0x0000024108002986 */ /* 0x000fe2000c101524 */
[----:B------:R-:W-:Y:S01]  /*4930*/  F2FP.F16.F32.PACK_AB R66, RZ, R66 ;  /* 0x00000042ff42723e */ /* 0x000fe200000000ff */
[----:B------:R-:W-:Y:S01]  /*4940*/  FMUL R56, R56, R72 ;  /* 0x0000004838387220 */ /* 0x000fe20000400000 */
[C---:B------:R-:W-:Y:S01]  /*4950*/  ISETP.GT.AND P2, PT, R6.reuse, 0x8, PT ;  /* 0x000000080600780c */ /* 0x040fe20003f44270 */
[----:B------:R-:W-:Y:S01]  /*4960*/  @P1 STG.E.U16 desc[UR36][R14.64+0x2], R67 ;  /* 0x000002430e001986 */ /* 0x000fe2000c101524 */
[----:B------:R-:W-:Y:S01]  /*4970*/  ISETP.GT.AND P1, PT, R6, 0x9, PT ;  /* 0x000000090600780c */ /* 0x000fe20003f24270 */
[----:B------:R-:W-:Y:S01]  /*4980*/  IMAD R5, R5, 0xf0, RZ ;  /* 0x000000f005057824 */ /* 0x000fe200078e02ff */
[----:B------:R-:W-:Y:S01]  /*4990*/  F2FP.F16.F32.PACK_AB R69, RZ, R69 ;  /* 0x00000045ff45723e */ /* 0x000fe200000000ff */
[----:B------:R-:W-:Y:S01]  /*49a0*/  IMAD.WIDE.U32 R10, R4, 0xf0, R14 ;  /* 0x000000f0040a7825 */ /* 0x000fe200078e000e */
[----:B------:R-:W-:-:S03]  /*49b0*/  ISETP.GT.AND P4, PT, R3, RZ, P1 ;  /* 0x000000ff0300720c */ /* 0x000fc60000f84270 */
[----:B------:R-:W-:Y:S01]  /*49c0*/  FMUL R57, R57, R72 ;  /* 0x0000004839397220 */ /* 0x000fe20000400000 */
[----:B------:R-:W-:Y:S01]  /*49d0*/  F2FP.F16.F32.PACK_AB R68, RZ, R68 ;  /* 0x00000044ff44723e */ /* 0x000fe200000000ff */
[----:B------:R-:W-:Y:S01]  /*49e0*/  @P5 STG.E.U16 desc[UR36][R14.64], R66 ;  /* 0x000000420e005986 */ /* 0x000fe2000c101524 */
[----:B------:R-:W-:Y:S01]  /*49f0*/  ISETP.GT.AND P5, PT, R3, RZ, P2 ;  /* 0x000000ff0300720c */ /* 0x000fe200017a4270 */
[----:B------:R-:W-:Y:S01]  /*4a00*/  IMAD.IADD R11, R5, 0x1, R11 ;  /* 0x00000001050b7824 */ /* 0x000fe200078e020b */
[----:B------:R-:W-:Y:S01]  /*4a10*/  F2FP.F16.F32.PACK_AB R71, RZ, R71 ;  /* 0x00000047ff47723e */ /* 0x000fe200000000ff */
[----:B------:R-:W-:Y:S01]  /*4a20*/  FMUL R58, R58, R72 ;  /* 0x000000483a3a7220 */ /* 0x000fe20000400000 */
[----:B------:R-:W-:Y:S01]  /*4a30*/  F2FP.F16.F32.PACK_AB R70, RZ, R70 ;  /* 0x00000046ff46723e */ /* 0x000fe200000000ff */
[----:B------:R-:W-:Y:S01]  /*4a40*/  FMUL R59, R59, R72 ;  /* 0x000000483b3b7220 */ /* 0x000fe20000400000 */
[----:B------:R-:W-:Y:S01]  /*4a50*/  F2FP.F16.F32.PACK_AB R56, RZ, R56 ;  /* 0x00000038ff38723e */ /* 0x000fe200000000ff */
[-C--:B------:R-:W-:Y:S01]  /*4a60*/  FMUL R60, R60, R72.reuse ;  /* 0x000000483c3c7220 */ /* 0x080fe20000400000 */
[----:B------:R-:W-:Y:S01]  /*4a70*/  F2FP.F16.F32.PACK_AB R57, RZ, R57 ;  /* 0x00000039ff39723e */ /* 0x000fe200000000ff */
[----:B------:R-:W-:Y:S01]  /*4a80*/  @P4 STG.E.U16 desc[UR36][R8.64+0x12], R69 ;  /* 0x0000124508004986 */ /* 0x000fe2000c101524 */
[----:B------:R-:W-:Y:S01]  /*4a90*/  ISETP.GT.AND P4, PT, R3, 0x8, P1 ;  /* 0x000000080300780c */ /* 0x000fe20000f84270 */
[----:B------:R-:W-:Y:S01]  /*4aa0*/  FMUL R61, R61, R72 ;  /* 0x000000483d3d7220 */ /* 0x000fe20000400000 */
[----:B------:R-:W-:Y:S01]  /*4ab0*/  F2FP.F16.F32.PACK_AB R58, RZ, R58 ;  /* 0x0000003aff3a723e */ /* 0x000fe200000000ff */
[----:B------:R-:W-:Y:S01]  /*4ac0*/  @P5 STG.E.U16 desc[UR36][R8.64+0x10], R68 ;  /* 0x0000104408005986 */ /* 0x000fe2000c101524 */
[----:B------:R-:W-:Y:S01]  /*4ad0*/  ISETP.GT.AND P5, PT, R3, 0x8, P2 ;  /* 0x000000080300780c */ /* 0x000fe200017a4270 */
[-C--:B------:R-:W-:Y:S01]  /*4ae0*/  FMUL R62, R62, R72.reuse ;  /* 0x000000483e3e7220 */ /* 0x080fe20000400000 */
[----:B------:R-:W-:Y:S01]  /*4af0*/  F2FP.F16.F32.PACK_AB R59, RZ, R59 ;  /* 0x0000003bff3b723e */ /* 0x000fe200000000ff */
[----:B------:R-:W-:Y:S01]  /*4b00*/  FMUL R63, R63, R72 ;  /* 0x000000483f3f7220 */ /* 0x000fe20000400000 */
[----:B------:R-:W-:Y:S01]  /*4b10*/  F2FP.F16.F32.PACK_AB R60, RZ, R60 ;  /* 0x0000003cff3c723e */ /* 0x000fe200000000ff */
[-C--:B------:R-:W-:Y:S01]  /*4b20*/  FMUL R49, R49, R72.reuse ;  /* 0x0000004831317220 */ /* 0x080fe20000400000 */
[----:B------:R-:W-:Y:S01]  /*4b30*/  F2FP.F16.F32.PACK_AB R61, RZ, R61 ;  /* 0x0000003dff3d723e */ /* 0x000fe200000000ff */
[----:B------:R-:W-:Y:S01]  /*4b40*/  FMUL R48, R48, R72 ;  /* 0x0000004830307220 */ /* 0x000fe20000400000 */
[----:B------:R-:W-:Y:S01]  /*4b50*/  F2FP.F16.F32.PACK_AB R62, RZ, R62 ;  /* 0x0000003eff3e723e */ /* 0x000fe200000000ff */
[----:B------:R-:W-:Y:S01]  /*4b60*/  @P4 STG.E.U16 desc[UR36][R14.64+0x12], R71 ;  /* 0x000012470e004986 */ /* 0x000fe2000c101524 */
[C---:B------:R-:W-:Y:S01]  /*4b70*/  ISETP.GT.AND P4, PT, R3.reuse, 0x80, P0 ;  /* 0x000000800300780c */ /* 0x040fe20000784270 */
[-C--:B------:R-:W-:Y:S01]  /*4b80*/  FMUL R50, R50, R72.reuse ;  /* 0x0000004832327220 */ /* 0x080fe20000400000 */
[C---:B------:R-:W-:Y:S01]  /*4b90*/  ISETP.GT.AND P0, PT, R3.reuse, 0x88, P0 ;  /* 0x000000880300780c */ /* 0x040fe20000704270 */
[----:B------:R-:W-:Y:S01]  /*4ba0*/  @P5 STG.E.U16 desc[UR36][R14.64+0x10], R70 ;  /* 0x000010460e005986 */ /* 0x000fe2000c101524 */
[----:B------:R-:W-:Y:S01]  /*4bb0*/  ISETP.GT.AND P5, PT, R3, 0x80, P3 ;  /* 0x000000800300780c */ /* 0x000fe20001fa4270 */
[-C--:B------:R-:W-:Y:S01]  /*4bc0*/  FMUL R51, R51, R72.reuse ;  /* 0x0000004833337220 */ /* 0x080fe20000400000 */
[----:B------:R-:W-:Y:S01]  /*4bd0*/  ISETP.GT.AND P3, PT, R3, 0x88, P3 ;  /* 0x000000880300780c */ /* 0x000fe20001f64270 */
[-C--:B------:R-:W-:Y:S01]  /*4be0*/  FMUL R52, R52, R72.reuse ;  /* 0x0000004834347220 */ /* 0x080fe20000400000 */
[----:B------:R-:W-:Y:S01]  /*4bf0*/  F2FP.F16.F32.PACK_AB R63, RZ, R63 ;  /* 0x0000003fff3f723e */ /* 0x000fe200000000ff */
[-C--:B------:R-:W-:Y:S01]  /*4c00*/  FMUL R53, R53, R72.reuse ;  /* 0x0000004835357220 */ /* 0x080fe20000400000 */
[----:B------:R-:W-:Y:S01]  /*4c10*/  F2FP.F16.F32.PACK_AB R49, RZ, R49 ;  /* 0x00000031ff31723e */ /* 0x000fe200000000ff */
[----:B------:R-:W-:Y:S01]  /*4c20*/  FMUL R54, R54, R72 ;  /* 0x0000004836367220 */ /* 0x000fe20000400000 */
[----:B------:R-:W-:Y:S01]  /*4c30*/  F2FP.F16.F32.PACK_AB R48, RZ, R48 ;  /* 0x00000030ff30723e */ /* 0x000fe200000000ff */
[----:B------:R0:W-:Y:S01]  /*4c40*/  @P4 STG.E.U16 desc[UR36][R10.64], R56 ;  /* 0x000000380a004986 */ /* 0x0001e2000c101524 */
[----:B------:R-:W-:Y:S01]  /*4c50*/  IADD3 R12, P4, R73, R10, RZ ;  /* 0x0000000a490c7210 */ /* 0x000fe20007f9e0ff */
[----:B------:R-:W-:Y:S01]  /*4c60*/  FMUL R55, R55, R72 ;  /* 0x0000004837377220 */ /* 0x000fe20000400000 */
[----:B------:R-:W-:Y:S01]  /*4c70*/  F2FP.F16.F32.PACK_AB R50, RZ, R50 ;  /* 0x00000032ff32723e */ /* 0x000fe200000000ff */
[----:B------:R1:W-:Y:S01]  /*4c80*/  @P5 STG.E.U16 desc[UR36][R10.64+0x2], R57 ;  /* 0x000002390a005986 */ /* 0x0003e2000c101524 */
[----:B------:R-:W-:Y:S01]  /*4c90*/  ISETP.GT.AND P5, PT, R3, 0x80, P2 ;  /* 0x000000800300780c */ /* 0x000fe200017a4270 */
[--C-:B------:R-:W-:Y:S01]  /*4ca0*/  IMAD.X R13, R7, 0x1, R11.reuse, P4 ;  /* 0x00000001070d7824 */ /* 0x100fe200020e060b */
[C---:B------:R-:W-:Y:S01]  /*4cb0*/  ISETP.GT.AND P4, PT, R3.reuse, 0x80, P1 ;  /* 0x000000800300780c */ /* 0x040fe20000f84270 */
[-C--:B------:R-:W-:Y:S01]  /*4cc0*/  FMUL R40, R40, R72.reuse ;  /* 0x0000004828287220 */ /* 0x080fe20000400000 */
[----:B------:R-:W-:Y:S01]  /*4cd0*/  ISETP.GT.AND P1, PT, R3, 0x88, P1 ;  /* 0x000000880300780c */ /* 0x000fe20000f24270 */
[-C--:B------:R-:W-:Y:S01]  /*4ce0*/  FMUL R41, R41, R72.reuse ;  /* 0x0000004829297220 */ /* 0x080fe20000400000 */
[----:B------:R-:W-:Y:S01]  /*4cf0*/  @P0 STG.E.U16 desc[UR36][R12.64], R58 ;  /* 0x0000003a0c000986 */ /* 0x000fe2000c101524 */
[----:B------:R-:W-:Y:S01]  /*4d00*/  ISETP.GT.AND P0, PT, R6, 0x11, PT ;  /* 0x000000110600780c */ /* 0x000fe20003f04270 */
[-C--:B------:R-:W-:Y:S01]  /*4d10*/  FMUL R42, R42, R72.reuse ;  /* 0x000000482a2a7220 */ /* 0x080fe20000400000 */
[----:B------:R-:W-:Y:S01]  /*4d20*/  F2FP.F16.F32.PACK_AB R51, RZ, R51 ;  /* 0x00000033ff33723e */ /* 0x000fe200000000ff */
[----:B------:R-:W-:Y:S01]  /*4d30*/  FMUL R43, R43, R72 ;  /* 0x000000482b2b7220 */ /* 0x000fe20000400000 */
[----:B------:R-:W-:Y:S01]  /*4d40*/  F2FP.F16.F32.PACK_AB R52, RZ, R52 ;  /* 0x00000034ff34723e */ /* 0x000fe200000000ff */
[----:B------:R-:W-:Y:S01]  /*4d50*/  FMUL R44, R44, R72 ;  /* 0x000000482c2c7220 */ /* 0x000fe20000400000 */
[--C-:B------:R-:W-:Y:S01]  /*4d60*/  @P5 IMAD.MOV.U32 R20, RZ, RZ, R10.reuse ;  /* 0x000000ffff145224 */ /* 0x100fe200078e000a */
[----:B------:R-:W-:Y:S01]  /*4d70*/  F2FP.F16.F32.PACK_AB R53, RZ, R53 ;  /* 0x00000035ff35723e */ /* 0x000fe200000000ff */
[--C-:B------:R-:W-:Y:S01]  /*4d80*/  @P5 IMAD.MOV.U32 R21, RZ, RZ, R11.reuse ;  /* 0x000000ffff155224 */ /* 0x100fe200078e000b */
[----:B------:R-:W-:Y:S01]  /*4d90*/  F2FP.F16.F32.PACK_AB R54, RZ, R54 ;  /* 0x00000036ff36723e */ /* 0x000fe200000000ff */
[----:B0-----:R-:W-:Y:S01]  /*4da0*/  @P4 IMAD.MOV.U32 R56, RZ, RZ, R10 ;  /* 0x000000ffff384224 */ /* 0x001fe200078e000a */
[----:B------:R-:W-:Y:S01]  /*4db0*/  F2FP.F16.F32.PACK_AB R55, RZ, R55 ;  /* 0x00000037ff37723e */ /* 0x000fe200000000ff */
[----:B-1----:R-:W-:Y:S01]  /*4dc0*/  @P4 IMAD.MOV.U32 R57, RZ, RZ, R11 ;  /* 0x000000ffff394224 */ /* 0x002fe200078e000b */
[----:B------:R-:W-:Y:S01]  /*4dd0*/  F2FP.F16.F32.PACK_AB R40, RZ, R40 ;  /* 0x00000028ff28723e */ /* 0x000fe200000000ff */
[--C-:B------:R-:W-:Y:S01]  /*4de0*/  @P3 IMAD.MOV.U32 R10, RZ, RZ, R12.reuse ;  /* 0x000000ffff0a3224 */ /* 0x100fe200078e000c */
[----:B------:R-:W-:Y:S01]  /*4df0*/  F2FP.F16.F32.PACK_AB R41, RZ, R41 ;  /* 0x00000029ff29723e */ /* 0x000fe200000000ff */
[--C-:B------:R-:W-:Y:S01]  /*4e00*/  @P3 IMAD.MOV.U32 R11, RZ, RZ, R13.reuse ;  /* 0x000000ffff0b3224 */ /* 0x100fe200078e000d */
[----:B------:R-:W-:Y:S01]  /*4e10*/  F2FP.F16.F32.PACK_AB R42, RZ, R42 ;  /* 0x0000002aff2a723e */ /* 0x000fe200000000ff */
[-C--:B------:R-:W-:Y:S01]  /*4e20*/  FMUL R45, R45, R72.reuse ;  /* 0x000000482d2d7220 */ /* 0x080fe20000400000 */
[-C--:B------:R-:W-:Y:S01]  /*4e30*/  FMUL R46, R46, R72.reuse ;  /* 0x000000482e2e7220 */ /* 0x080fe20000400000 */
[----:B------:R-:W-:Y:S01]  /*4e40*/  F2FP.F16.F32.PACK_AB R43, RZ, R43 ;  /* 0x0000002bff2b723e */ /* 0x000fe200000000ff */
[----:B------:R0:W-:Y:S01]  /*4e50*/  @P3 STG.E.U16 desc[UR36][R10.64+0x2], R59 ;  /* 0x0000023b0a003986 */ /* 0x0001e2000c101524 */
[----:B------:R-:W-:Y:S01]  /*4e60*/  ISETP.GT.AND P3, PT, R3, 0x88, P2 ;  /* 0x000000880300780c */ /* 0x000fe20001764270 */
[-C--:B------:R-:W-:Y:S01]  /*4e70*/  FMUL R47, R47, R72.reuse ;  /* 0x000000482f2f7220 */ /* 0x080fe20000400000 */
[----:B------:R-:W-:Y:S01]  /*4e80*/  ISETP.GT.AND P2, PT, R6, 0x10, PT ;  /* 0x000000100600780c */ /* 0x000fe20003f44270 */
[----:B------:R-:W-:Y:S01]  /*4e90*/  @P5 STG.E.U16 desc[UR36][R20.64+0x10], R60 ;  /* 0x0000103c14005986 */ /* 0x000fe2000c101524 */
[C---:B------:R-:W-:Y:S01]  /*4ea0*/  ISETP.GT.AND P5, PT, R3.reuse, RZ, P0 ;  /* 0x000000ff0300720c */ /* 0x040fe200007a4270 */
[----:B------:R-:W-:Y:S01]  /*4eb0*/  FMUL R32, R32, R72 ;  /* 0x0000004820207220 */ /* 0x000fe20000400000 */
[----:B------:R-:W-:Y:S01]  /*4ec0*/  F2FP.F16.F32.PACK_AB R44, RZ, R44 ;  /* 0x0000002cff2c723e */ /* 0x000fe200000000ff */
[----:B------:R-:W-:Y:S01]  /*4ed0*/  @P4 STG.E.U16 desc[UR36][R56.64+0x12], R61 ;  /* 0x0000123d38004986 */ /* 0x000fe2000c101524 */
[----:B------:R-:W-:Y:S01]  /*4ee0*/  ISETP.GT.AND P4, PT, R3, RZ, P2 ;  /* 0x000000ff0300720c */ /* 0x000fe20001784270 */
[-C--:B------:R-:W-:Y:S01]  /*4ef0*/  FMUL R33, R33, R72.reuse ;  /* 0x0000004821217220 */ /* 0x080fe20000400000 */
[----:B------:R-:W-:Y:S01]  /*4f00*/  F2FP.F16.F32.PACK_AB R45, RZ, R45 ;  /* 0x0000002dff2d723e */ /* 0x000fe200000000ff */
[----:B------:R-:W-:Y:S01]  /*4f10*/  FMUL R34, R34, R72 ;  /* 0x0000004822227220 */ /* 0x000fe20000400000 */
[----:B------:R-:W-:Y:S01]  /*4f20*/  F2FP.F16.F32.PACK_AB R46, RZ, R46 ;  /* 0x0000002eff2e723e */ /* 0x000fe200000000ff */
[----:B0-----:R-:W-:Y:S01]  /*4f30*/  @P3 IMAD.MOV.U32 R10, RZ, RZ, R12 ;  /* 0x000000ffff0a3224 */ /* 0x001fe200078e000c */
[----:B------:R-:W-:Y:S01]  /*4f40*/  F2FP.F16.F32.PACK_AB R47, RZ, R47 ;  /* 0x0000002fff2f723e */ /* 0x000fe200000000ff */
[----:B------:R-:W-:-:S02]  /*4f50*/  @P3 IMAD.MOV.U32 R11, RZ, RZ, R13 ;  /* 0x000000ffff0b3224 */ /* 0x000fc400078e000d */
[----:B------:R-:W-:Y:S01]  /*4f60*/  FMUL R35, R35, R72 ;  /* 0x0000004823237220 */ /* 0x000fe20000400000 */
[----:B------:R-:W-:Y:S01]  /*4f70*/  F2FP.F16.F32.PACK_AB R32, RZ, R32 ;  /* 0x00000020ff20723e */ /* 0x000fe200000000ff */
[-C--:B------:R-:W-:Y:S01]  /*4f80*/  FMUL R36, R36, R72.reuse ;  /* 0x0000004824247220 */ /* 0x080fe20000400000 */
[----:B------:R-:W-:Y:S01]  /*4f90*/  F2FP.F16.F32.PACK_AB R33, RZ, R33 ;  /* 0x00000021ff21723e */ /* 0x000fe200000000ff */
[----:B------:R0:W-:Y:S01]  /*4fa0*/  @P3 STG.E.U16 desc[UR36][R10.64+0x10], R62 ;  /* 0x0000103e0a003986 */ /* 0x0001e2000c101524 */
[----:B------:R-:W-:Y:S01]  /*4fb0*/  ISETP.GT.AND P3, PT, R3, 0x8, P2 ;  /* 0x000000080300780c */ /* 0x000fe20001764270 */
[----:B------:R-:W-:Y:S01]  /*4fc0*/  FMUL R37, R37, R72 ;  /* 0x0000004825257220 */ /* 0x000fe20000400000 */
[----:B------:R-:W-:Y:S01]  /*4fd0*/  F2FP.F16.F32.PACK_AB R34, RZ, R34 ;  /* 0x00000022ff22723e */ /* 0x000fe200000000ff */
[----:B------:R1:W-:Y:S01]  /*4fe0*/  @P1 STG.E.U16 desc[UR36][R12.64+0x12], R63 ;  /* 0x0000123f0c001986 */ /* 0x0003e2000c101524 */
[----:B------:R-:W-:Y:S01]  /*4ff0*/  ISETP.GT.AND P1, PT, R6, 0x18, PT ;  /* 0x000000180600780c */ /* 0x000fe20003f24270 */
[-C--:B------:R-:W-:Y:S01]  /*5000*/  FMUL R38, R38, R72.reuse ;  /* 0x0000004826267220 */ /* 0x080fe20000400000 */
[----:B------:R-:W-:Y:S01]  /*5010*/  F2FP.F16.F32.PACK_AB R35, RZ, R35 ;  /* 0x00000023ff23723e */ /* 0x000fe200000000ff */
[----:B------:R1:W-:Y:S01]  /*5020*/  @P5 STG.E.U16 desc[UR36][R8.64+0x22], R49 ;  /* 0x0000223108005986 */ /* 0x0003e2000c101524 */
[----:B------:R-:W-:Y:S01]  /*5030*/  ISETP.GT.AND P5, PT, R3, 0x8, P0 ;  /* 0x000000080300780c */ /* 0x000fe200007a4270 */
[----:B------:R-:W-:Y:S01]  /*5040*/  FMUL R39, R39, R72 ;  /* 0x0000004827277220 */ /* 0x000fe20000400000 */
[----:B------:R-:W-:Y:S01]  /*5050*/  F2FP.F16.F32.PACK_AB R36, RZ, R36 ;  /* 0x00000024ff24723e */ /* 0x000fe200000000ff */
[----:B------:R1:W-:Y:S01]  /*5060*/  @P4 STG.E.U16 desc[UR36][R8.64+0x20], R48 ;  /* 0x0000203008004986 */ /* 0x0003e2000c101524 */
[----:B------:R-:W-:Y:S01]  /*5070*/  ISETP.GT.AND P4, PT, R3, RZ, P1 ;  /* 0x000000ff0300720c */ /* 0x000fe20000f84270 */
[----:B0-----:R-:W-:Y:S01]  /*5080*/  IMAD.WIDE.U32 R10, R4, 0xf0, R14 ;  /* 0x000000f0040a7825 */ /* 0x001fe200078e000e */
[----:B------:R-:W-:Y:S01]  /*5090*/  F2FP.F16.F32.PACK_AB R37, RZ, R37 ;  /* 0x00000025ff25723e */ /* 0x000fe200000000ff */
[----:B------:R1:W-:Y:S01]  /*50a0*/  @P3 STG.E.U16 desc[UR36][R14.64+0x20], R50 ;  /* 0x000020320e003986 */ /* 0x0003e2000c101524 */
[----:B------:R-:W-:Y:S01]  /*50b0*/  ISETP.GT.AND P3, PT, R6, 0x19, PT ;  /* 0x000000190600780c */ /* 0x000fe20003f64270 */
[----:B------:R-:W-:Y:S01]  /*50c0*/  IMAD.IADD R11, R5, 0x1, R11 ;  /* 0x00000001050b7824 */ /* 0x000fe200078e020b */
[----:B------:R-:W-:Y:S01]  /*50d0*/  F2FP.F16.F32.PACK_AB R38, RZ, R38 ;  /* 0x00000026ff26723e */ /* 0x000fe200000000ff */
[-C--:B------:R-:W-:Y:S01]  /*50e0*/  FMUL R24, R24, R72.reuse ;  /* 0x0000004818187220 */ /* 0x080fe20000400000 */
[----:B------:R-:W-:Y:S01]  /*50f0*/  F2FP.F16.F32.PACK_AB R39, RZ, R39 ;  /* 0x00000027ff27723e */ /* 0x000fe200000000ff */
[----:B------:R1:W-:Y:S01]  /*5100*/  @P5 STG.E.U16 desc[UR36][R14.64+0x22], R51 ;  /* 0x000022330e005986 */ /* 0x0003e2000c101524 */
[----:B------:R-:W-:Y:S01]  /*5110*/  ISETP.GT.AND P5, PT, R3, RZ, P3 ;  /* 0x000000ff0300720c */ /* 0x000fe20001fa4270 */
[----:B------:R-:W-:Y:S01]  /*5120*/  FMUL R25, R25, R72 ;  /* 0x0000004819197220 */ /* 0x000fe20000400000 */
[----:B------:R-:W-:Y:S01]  /*5130*/  F2FP.F16.F32.PACK_AB R24, RZ, R24 ;  /* 0x00000018ff18723e */ /* 0x000fe200000000ff */
[----:B------:R1:W-:Y:S01]  /*5140*/  @P4 STG.E.U16 desc[UR36][R8.64+0x30], R52 ;  /* 0x0000303408004986 */ /* 0x0003e2000c101524 */
[----:B------:R-:W-:Y:S01]  /*5150*/  ISETP.GT.AND P4, PT, R3, 0x8, P1 ;  /* 0x000000080300780c */ /* 0x000fe20000f84270 */
[-C--:B------:R-:W-:Y:S01]  /*5160*/  FMUL R26, R26, R72.reuse ;  /* 0x000000481a1a7220 */ /* 0x080fe20000400000 */
[----:B------:R-:W-:Y:S01]  /*5170*/  F2FP.F16.F32.PACK_AB R25, RZ, R25 ;  /* 0x00000019ff19723e */ /* 0x000fe200000000ff */
[-C--:B------:R-:W-:Y:S01]  /*5180*/  FMUL R27, R27, R72.reuse ;  /* 0x000000481b1b7220 */ /* 0x080fe20000400000 */
[-C--:B------:R-:W-:Y:S01]  /*5190*/  FMUL R28, R28, R72.reuse ;  /* 0x000000481c1c7220 */ /* 0x080fe20000400000 */
[-C--:B------:R-:W-:Y:S01]  /*51a0*/  FMUL R29, R29, R72.reuse ;  /* 0x000000481d1d7220 */ /* 0x080fe20000400000 */
[-C--:B------:R-:W-:Y:S01]  /*51b0*/  FMUL R30, R30, R72.reuse ;  /* 0x000000481e1e7220 */ /* 0x080fe20000400000 */
[----:B------:R-:W-:Y:S01]  /*51c0*/  FMUL R31, R31, R72 ;  /* 0x000000481f1f7220 */ /* 0x000fe20000400000 */
[----:B------:R-:W-:Y:S01]  /*51d0*/  F2FP.F16.F32.PACK_AB R26, RZ, R26 ;  /* 0x0000001aff1a723e */ /* 0x000fe200000000ff */
[----:B------:R1:W-:Y:S01]  /*51e0*/  @P5 STG.E.U16 desc[UR36][R8.64+0x32], R53 ;  /* 0x0000323508005986 */ /* 0x0003e2000c101524 */
[----:B------:R-:W-:-:S02]  /*51f0*/  ISETP.GT.AND P5, PT, R3, 0x8, P3 ;  /* 0x000000080300780c */ /* 0x000fc40001fa4270 */
[----:B------:R-:W-:Y:S01]  /*5200*/  F2FP.F16.F32.PACK_AB R27, RZ, R27 ;  /* 0x0000001bff1b723e */ /* 0x000fe200000000ff */
[----:B------:R1:W-:Y:S01]  /*5210*/  @P4 STG.E.U16 desc[UR36][R14.64+0x30], R54 ;  /* 0x000030360e004986 */ /* 0x0003e2000c101524 */
[C---:B------:R-:W-:Y:S02]  /*5220*/  ISETP.GT.AND P4, PT, R3.reuse, 0x80, P2 ;  /* 0x000000800300780c */ /* 0x040fe40001784270 */
[----:B------:R-:W-:Y:S02]  /*5230*/  ISETP.GT.AND P2, PT, R3, 0x88, P2 ;  /* 0x000000880300780c */ /* 0x000fe40001744270 */
[----:B------:R-:W-:Y:S02]  /*5240*/  F2FP.F16.F32.PACK_AB R28, RZ, R28 ;  /* 0x0000001cff1c723e */ /* 0x000fe400000000ff */
[----:B------:R-:W-:Y:S02]  /*5250*/  F2FP.F16.F32.PACK_AB R29, RZ, R29 ;  /* 0x0000001dff1d723e */ /* 0x000fe400000000ff */
[----:B------:R-:W-:Y:S01]  /*5260*/  F2FP.F16.F32.PACK_AB R30, RZ, R30 ;  /* 0x0000001eff1e723e */ /* 0x000fe200000000ff */
[----:B------:R1:W-:Y:S01]  /*5270*/  @P5 STG.E.U16 desc[UR36][R14.64+0x32], R55 ;  /* 0x000032370e005986 */ /* 0x0003e2000c101524 */
[----:B------:R-:W-:-:S02]  /*5280*/  IADD3 R4, P5, R73, R10, RZ ;  /* 0x0000000a49047210 */ /* 0x000fc40007fbe0ff */
[----:B------:R-:W-:Y:S01]  /*5290*/  F2FP.F16.F32.PACK_AB R31, RZ, R31 ;  /* 0x0000001fff1f723e */ /* 0x000fe200000000ff */
[----:B------:R1:W-:Y:S01]  /*52a0*/  @P4 STG.E.U16 desc[UR36][R10.64+0x20], R40 ;  /* 0x000020280a004986 */ /* 0x0003e2000c101524 */
[----:B------:R-:W-:Y:S01]  /*52b0*/  ISETP.GT.AND P4, PT, R3, 0x80, P0 ;  /* 0x000000800300780c */ /* 0x000fe20000784270 */
[----:B------:R-:W-:Y:S01]  /*52c0*/  IMAD.X R5, R7, 0x1, R11, P5 ;  /* 0x0000000107057824 */ /* 0x000fe200028e060b */
[C---:B------:R-:W-:Y:S02]  /*52d0*/  ISETP.GT.AND P0, PT, R3.reuse, 0x88, P0 ;  /* 0x000000880300780c */ /* 0x040fe40000704270 */
[----:B------:R-:W-:-:S09]  /*52e0*/  ISETP.GT.AND P5, PT, R3, 0x88, P3 ;  /* 0x000000880300780c */ /* 0x000fd20001fa4270 */
[----:B------:R1:W-:Y:S01]  /*52f0*/  @P4 STG.E.U16 desc[UR36][R10.64+0x22], R41 ;  /* 0x000022290a004986 */ /* 0x0003e2000c101524 */
[C---:B------:R-:W-:Y:S02]  /*5300*/  ISETP.GT.AND P4, PT, R3.reuse, 0x80, P1 ;  /* 0x000000800300780c */ /* 0x040fe40000f84270 */
[C---:B------:R-:W-:Y:S01]  /*5310*/  ISETP.GT.AND P1, PT, R3.reuse, 0x88, P1 ;  /* 0x000000880300780c */ /* 0x040fe20000f24270 */
[----:B------:R1:W-:Y:S01]  /*5320*/  @P2 STG.E.U16 desc[UR36][R4.64+0x20], R42 ;  /* 0x0000202a04002986 */ /* 0x0003e2000c101524 */
[----:B------:R-:W-:Y:S02]  /*5330*/  ISETP.GT.AND P2, PT, R3, 0x80, P3 ;  /* 0x000000800300780c */ /* 0x000fe40001f44270 */
[C---:B------:R-:W-:Y:S01]  /*5340*/  ISETP.GT.AND P3, PT, R6.reuse, 0x20, PT ;  /* 0x000000200600780c */ /* 0x040fe20003f64270 */
[----:B------:R1:W-:Y:S01]  /*5350*/  @P0 STG.E.U16 desc[UR36][R4.64+0x22], R43 ;  /* 0x0000222b04000986 */ /* 0x0003e2000c101524 */
[----:B------:R-:W-:-:S05]  /*5360*/  ISETP.GT.AND P0, PT, R6, 0x21, PT ;  /* 0x000000210600780c */ /* 0x000fca0003f04270 */
[----:B------:R1:W-:Y:S01]  /*5370*/  @P4 STG.E.U16 desc[UR36][R10.64+0x30], R44 ;  /* 0x0000302c0a004986 */ /* 0x0003e2000c101524 */
[----:B------:R-:W-:-:S03]  /*5380*/  ISETP.GT.AND P4, PT, R3, 0x8, P3 ;  /* 0x000000080300780c */ /* 0x000fc60001f84270 */
[----:B------:R1:W-:Y:S01]  /*5390*/  @P2 STG.E.U16 desc[UR36][R10.64+0x32], R45 ;  /* 0x0000322d0a002986 */ /* 0x0003e2000c101524 */
[----:B------:R-:W-:-:S03]  /*53a0*/  ISETP.GT.AND P2, PT, R3, RZ, P0 ;  /* 0x000000ff0300720c */ /* 0x000fc60000744270 */
[----:B------:R1:W-:Y:S01]  /*53b0*/  @P1 STG.E.U16 desc[UR36][R4.64+0x30], R46 ;  /* 0x0000302e04001986 */ /* 0x0003e2000c101524 */
[----:B------:R-:W-:-:S03]  /*53c0*/  ISETP.GT.AND P1, PT, R3, RZ, P3 ;  /* 0x000000ff0300720c */ /* 0x000fc60001f24270 */
[----:B------:R1:W-:Y:S01]  /*53d0*/  @P5 STG.E.U16 desc[UR36][R4.64+0x32], R47 ;  /* 0x0000322f04005986 */ /* 0x0003e2000c101524 */
[----:B------:R-:W-:-:S05]  /*53e0*/  ISETP.GT.AND P5, PT, R3, 0x8, P0 ;  /* 0x000000080300780c */ /* 0x000fca00007a4270 */
[----:B------:R1:W-:Y:S01]  /*53f0*/  @P2 STG.E.U16 desc[UR36][R8.64+0x42], R33 ;  /* 0x0000422108002986 */ /* 0x0003e2000c101524 */
[----:B------:R-:W-:-:S03]  /*5400*/  ISETP.GT.AND P2, PT, R6, 0x29, PT ;  /* 0x000000290600780c */ /* 0x000fc60003f44270 */
[----:B------:R1:W-:Y:S01]  /*5410*/  @P1 STG.E.U16 desc[UR36][R8.64+0x40], R32 ;  /* 0x0000402008001986 */ /* 0x0003e2000c101524 */
[----:B------:R-:W-:-:S03]  /*5420*/  ISETP.GT.AND P1, PT, R6, 0x28, PT ;  /* 0x000000280600780c */ /* 0x000fc60003f24270 */
[----:B------:R1:W-:Y:S01]  /*5430*/  @P4 STG.E.U16 desc[UR36][R14.64+0x40], R34 ;  /* 0x000040220e004986 */ /* 0x0003e2000c101524 */
[----:B------:R-:W-:-:S03]  /*5440*/  ISETP.GT.AND P4, PT, R3, RZ, P2 ;  /* 0x000000ff0300720c */ /* 0x000fc60001784270 */
[----:B------:R1:W-:Y:S01]  /*5450*/  @P5 STG.E.U16 desc[UR36][R14.64+0x42], R35 ;  /* 0x000042230e005986 */ /* 0x0003e2000c101524 */
[----:B------:R-:W-:-:S09]  /*5460*/  ISETP.GT.AND P5, PT, R3, RZ, P1 ;  /* 0x000000ff0300720c */ /* 0x000fd20000fa4270 */
[----:B------:R1:W-:Y:S01]  /*5470*/  @P4 STG.E.U16 desc[UR36][R8.64+0x52], R37 ;  /* 0x0000522508004986 */ /* 0x0003e2000c101524 */
[----:B------:R-:W-:-:S03]  /*5480*/  ISETP.GT.AND P4, PT, R3, 0x8, P2 ;  /* 0x000000080300780c */ /* 0x000fc60001784270 */
[----:B------:R1:W-:Y:S01]  /*5490*/  @P5 STG.E.U16 desc[UR36][R8.64+0x50], R36 ;  /* 0x0000502408005986 */ /* 0x0003e2000c101524 */
[----:B------:R-:W-:-:S09]  /*54a0*/  ISETP.GT.AND P5, PT, R3, 0x8, P1 ;  /* 0x000000080300780c */ /* 0x000fd20000fa4270 */
[----:B------:R1:W-:Y:S01]  /*54b0*/  @P4 STG.E.U16 desc[UR36][R14.64+0x52], R39 ;  /* 0x000052270e004986 */ /* 0x0003e2000c101524 */
[C---:B------:R-:W-:Y:S02]  /*54c0*/  ISETP.GT.AND P4, PT, R3.reuse, 0x80, P3 ;  /* 0x000000800300780c */ /* 0x040fe40001f84270 */
[C---:B------:R-:W-:Y:S01]  /*54d0*/  ISETP.GT.AND P3, PT, R3.reuse, 0x88, P3 ;  /* 0x000000880300780c */ /* 0x040fe20001f64270 */
[----:B------:R1:W-:Y:S01]  /*54e0*/  @P5 STG.E.U16 desc[UR36][R14.64+0x50], R38 ;  /* 0x000050260e005986 */ /* 0x0003e2000c101524 */
[C---:B------:R-:W-:Y:S02]  /*54f0*/  ISETP.GT.AND P5, PT, R3.reuse, 0x80, P0 ;  /* 0x000000800300780c */ /* 0x040fe400007a4270 */
[----:B------:R-:W-:-:S07]  /*5500*/  ISETP.GT.AND P0, PT, R3, 0x88, P0 ;  /* 0x000000880300780c */ /* 0x000fce0000704270 */
[----:B------:R1:W-:Y:S01]  /*5510*/  @P4 STG.E.U16 desc[UR36][R10.64+0x40], R24 ;  /* 0x000040180a004986 */ /* 0x0003e2000c101524 */
[C---:B------:R-:W-:Y:S02]  /*5520*/  ISETP.GT.AND P4, PT, R3.reuse, 0x80, P1 ;  /* 0x000000800300780c */ /* 0x040fe40000f84270 */
[C---:B------:R-:W-:Y:S01]  /*5530*/  ISETP.GT.AND P1, PT, R3.reuse, 0x88, P1 ;  /* 0x000000880300780c */ /* 0x040fe20000f24270 */
[----:B------:R1:W-:Y:S01]  /*5540*/  @P5 STG.E.U16 desc[UR36][R10.64+0x42], R25 ;  /* 0x000042190a005986 */ /* 0x0003e2000c101524 */
[C---:B------:R-:W-:Y:S02]  /*5550*/  ISETP.GT.AND P5, PT, R3.reuse, 0x80, P2 ;  /* 0x000000800300780c */ /* 0x040fe400017a4270 */
[----:B------:R-:W-:Y:S01]  /*5560*/  ISETP.GT.AND P2, PT, R3, 0x88, P2 ;  /* 0x000000880300780c */ /* 0x000fe20001744270 */
[----:B------:R1:W-:Y:S04]  /*5570*/  @P3 STG.E.U16 desc[UR36][R4.64+0x40], R26 ;  /* 0x0000401a04003986 */ /* 0x0003e8000c101524 */
[----:B------:R1:W-:Y:S04]  /*5580*/  @P0 STG.E.U16 desc[UR36][R4.64+0x42], R27 ;  /* 0x0000421b04000986 */ /* 0x0003e8000c101524 */
[----:B------:R1:W-:Y:S04]  /*5590*/  @P4 STG.E.U16 desc[UR36][R10.64+0x50], R28 ;  /* 0x0000501c0a004986 */ /* 0x0003e8000c101524 */
[----:B------:R1:W-:Y:S04]  /*55a0*/  @P5 STG.E.U16 desc[UR36][R10.64+0x52], R29 ;  /* 0x0000521d0a005986 */ /* 0x0003e8000c101524 */
[----:B------:R1:W-:Y:S04]  /*55b0*/  @P1 STG.E.U16 desc[UR36][R4.64+0x50], R30 ;  /* 0x0000501e04001986 */ /* 0x0003e8000c101524 */
[----:B------:R1:W-:Y:S02]  /*55c0*/  @P2 STG.E.U16 desc[UR36][R4.64+0x52], R31 ;  /* 0x0000521f04002986 */ /* 0x0003e4000c101524 */
.L_x_125:
[----:B------:R-:W-:Y:S05]  /*55d0*/  BSYNC B0 ;  /* 0x0000000000007941 */ /* 0x000fea0003800000 */
.L_x_33:
[----:B------:R-:W-:Y:S01]  /*55e0*/  ULDC UR4, c[0x0][0xc] ;  /* 0x0000030000047ab9 */ /* 0x000fe20000000800 */
[----:B------:R-:W-:Y:S01]  /*55f0*/  ULDC UR5, c[0x0][0x10] ;  /* 0x0000040000057ab9 */ /* 0x000fe20000000800 */
[----:B------:R-:W2:Y:S01]  /*5600*/  LDC R3, c[0x0][0x14] ;  /* 0x00000500ff037b82 */ /* 0x000ea20000000800 */
[----:B------:R-:W-:Y:S01]  /*5610*/  UIMAD.WIDE.U32 UR4, UR4, UR5, URZ ;  /* 0x00000005040472a5 */ /* 0x000fe2000f8e003f */
[----:B------:R-:W-:Y:S02]  /*5620*/  IMAD.MOV.U32 R77, RZ, RZ, -0x1 ;  /* 0xffffffffff4d7424 */ /* 0x000fe400078e00ff */
[----:B------:R-:W-:-:S03]  /*5630*/  IMAD.MOV.U32 R73, RZ, RZ, -0x1 ;  /* 0xffffffffff497424 */ /* 0x000fc600078e00ff */
[----:B--2---:R-:W-:-:S04]  /*5640*/  IMAD.WIDE.U32 R16, R3, UR4, R16 ;  /* 0x0000000403107c25 */ /* 0x004fc8000f8e0010 */
[----:B------:R-:W-:Y:S01]  /*5650*/  IMAD R3, R3, UR5, RZ ;  /* 0x0000000503037c24 */ /* 0x000fe2000f8e02ff */
[----:B------:R-:W-:Y:S02]  /*5660*/  ULDC.64 UR4, c[0x0][0x650] ;  /* 0x0001940000047ab9 */ /* 0x000fe40000000a00 */
[----:B------:R-:W-:Y:S01]  /*5670*/  ISETP.GE.U32.AND P0, PT, R16, UR4, PT ;  /* 0x0000000410007c0c */ /* 0x000fe2000bf06070 */
[--C-:B------:R-:W-:Y:S01]  /*5680*/  IMAD.IADD R17, R17, 0x1, R3.reuse ;  /* 0x0000000111117824 */ /* 0x100fe200078e0203 */
[----:B------:R-:W-:-:S04]  /*5690*/  PRMT R3, RZ, 0x7610, R3 ;  /* 0x00007610ff037816 */ /* 0x000fc80000000003 */
[----:B------:R-:W-:-:S13]  /*56a0*/  ISETP.GE.U32.AND.EX P0, PT, R17, UR5, PT, P0 ;  /* 0x0000000511007c0c */ /* 0x000fda000bf06100 */
[----:B------:R-:W-:Y:S05]  /*56b0*/  @P0 BRA `(.L_x_126) ;  /* 0x0000000400640947 */ /* 0x000fea0003800000 */
[----:B-1-34-:R-:W1:Y:S01]  /*56c0*/  S2R R12, SR_CTAID.X ;  /* 0x00000000000c7919 */ /* 0x01ae620000002500 */
[----:B0-----:R-:W0:Y:S01]  /*56d0*/  LDC.64 R10, c[0x0][0x628] ;  /* 0x00018a00ff0a7b82 */ /* 0x001e220000000a00 */
[----:B------:R-:W-:Y:S01]  /*56e0*/  ULDC UR4, c[0x0][0x150] ;  /* 0x0000540000047ab9 */ /* 0x000fe20000000800 */
[----:B------:R-:W-:Y:S01]  /*56f0*/  IMAD.MOV.U32 R8, RZ, RZ, R16 ;  /* 0x000000ffff087224 */ /* 0x000fe200078e0010 */
[----:B------:R-:W2:Y:S01]  /*5700*/  S2R R24, SR_CTAID.Y ;  /* 0x0000000000187919 */ /* 0x000ea20000002600 */
[----:B------:R-:W-:-:S04]  /*5710*/  IMAD.MOV.U32 R9, RZ, RZ, R17 ;  /* 0x000000ffff097224 */ /* 0x000fc800078e0011 */
[----:B------:R-:W3:Y:S08]  /*5720*/  LDC R21, c[0x0][0x144] ;  /* 0x00005100ff157b82 */ /* 0x000ef00000000800 */
[----:B------:R-:W4:Y:S08]  /*5730*/  LDC R0, c[0x0][0x630] ;  /* 0x00018c00ff007b82 */ /* 0x000f300000000800 */
[----:B------:R-:W2:Y:S01]  /*5740*/  LDC.64 R14, c[0x0][0x620] ;  /* 0x00018800ff0e7b82 */ /* 0x000ea20000000a00 */
[----:B0-----:R-:W-:-:S04]  /*5750*/  ISETP.NE.U32.AND P0, PT, R10, RZ, PT ;  /* 0x000000ff0a00720c */ /* 0x001fc80003f05070 */
[----:B------:R-:W-:Y:S02]  /*5760*/  ISETP.NE.AND.EX P0, PT, R11, RZ, PT, P0 ;  /* 0x000000ff0b00720c */ /* 0x000fe40003f05300 */
[----:B-1----:R-:W-:-:S05]  /*5770*/  I2FP.F32.U32 R3, R12 ;  /* 0x0000000c00037245 */ /* 0x002fca0000201000 */
[----:B------:R-:W-:-:S04]  /*5780*/  FMUL R3, R3, UR4 ;  /* 0x0000000403037c20 */ /* 0x000fc80008400000 */
[----:B------:R0:W1:Y:S02]  /*5790*/  F2I.U32.TRUNC.NTZ R20, R3 ;  /* 0x0000000300147305 */ /* 0x000064000020f000 */
[----:B---34-:R-:W-:Y:S05]  /*57a0*/  @!P0 BRA `(.L_x_127) ;  /* 0x0000000000288947 */ /* 0x018fea0003800000 */
[----:B0-----:R-:W0:Y:S02]  /*57b0*/  LDC R3, c[0x0][0x634] ;  /* 0x00018d00ff037b82 */ /* 0x001e240000000800 */
        /* <DEDUP_REMOVED lines=9> */
.L_x_127:
[----:B------:R-:W3:Y:S01]  /*5850*/  LDC.64 R28, c[0x0][0x640] ;  /* 0x00019000ff1c7b82 */ /* 0x000ee20000000a00 */
[-CC-:B------:R-:W-:Y:S01]  /*5860*/  SHF.R.U64 R73, R8, R0.reuse, R9.reuse ;  /* 0x0000000008497219 */ /* 0x180fe20000001209 */
[----:B-1----:R-:W-:Y:S01]  /*5870*/  IMAD.MOV R20, RZ, RZ, -R20 ;  /* 0x000000ffff147224 */ /* 0x002fe200078e0a14 */
[----:B------:R-:W-:Y:S01]  /*5880*/  SHF.R.U32.HI R0, RZ, R0, R9 ;  /* 0x00000000ff007219 */ /* 0x000fe20000011609 */
[----:B------:R-:W-:Y:S01]  /*5890*/  ULDC UR4, c[0x0][0x154] ;  /* 0x0000550000047ab9 */ /* 0x000fe20000000800 */
[----:B0-----:R-:W-:Y:S01]  /*58a0*/  IADD3 R3, P0, RZ, -R73, RZ ;  /* 0x80000049ff037210 */ /* 0x001fe20007f1e0ff */
[----:B------:R-:W-:Y:S02]  /*58b0*/  IMAD R21, R21, R20, R12 ;  /* 0x0000001415157224 */ /* 0x000fe400078e020c */
[----:B------:R-:W0:Y:S01]  /*58c0*/  LDC R6, c[0x0][0x618] ;  /* 0x00018600ff067b82 */ /* 0x000e220000000800 */
[----:B------:R-:W-:Y:S02]  /*58d0*/  IMAD.MOV.U32 R7, RZ, RZ, 0x1 ;  /* 0x00000001ff077424 */ /* 0x000fe400078e00ff */
[----:B------:R-:W-:-:S04]  /*58e0*/  IMAD.X R5, RZ, RZ, ~R0, P0 ;  /* 0x000000ffff057224 */ /* 0x000fc800000e0e00 */
[-C--:B--2---:R-:W-:Y:S01]  /*58f0*/  IMAD R0, R5, R14.reuse, RZ ;  /* 0x0000000e05007224 */ /* 0x084fe200078e02ff */
[----:B------:R-:W1:Y:S01]  /*5900*/  LDC R8, c[0x0][0x608] ;  /* 0x00018200ff087b82 */ /* 0x000e620000000800 */
[----:B------:R-:W-:-:S04]  /*5910*/  IMAD.WIDE.U32 R4, R3, R14, R16 ;  /* 0x0000000e03047225 */ /* 0x000fc800078e0010 */
[----:B------:R-:W-:Y:S01]  /*5920*/  IMAD R3, R3, R15, R0 ;  /* 0x0000000f03037224 */ /* 0x000fe200078e0200 */
[----:B------:R-:W-:Y:S02]  /*5930*/  I2FP.F32.U32 R0, R24 ;  /* 0x0000001800007245 */ /* 0x000fe40000201000 */
[----:B------:R-:W2:Y:S01]  /*5940*/  LDC R26, c[0x0][0x658] ;  /* 0x00019600ff1a7b82 */ /* 0x000ea20000000800 */
[----:B------:R-:W-:Y:S01]  /*5950*/  IMAD.IADD R3, R5, 0x1, R3 ;  /* 0x0000000105037824 */ /* 0x000fe200078e0203 */
[----:B---3--:R-:W-:Y:S01]  /*5960*/  ISETP.NE.U32.AND P0, PT, R28, RZ, PT ;  /* 0x000000ff1c00720c */ /* 0x008fe20003f05070 */
[----:B------:R-:W-:Y:S01]  /*5970*/  FMUL R0, R0, UR4 ;  /* 0x0000000400007c20 */ /* 0x000fe20008400000 */
[----:B------:R-:W-:Y:S02]  /*5980*/  IMAD.MOV.U32 R5, RZ, RZ, -0x1 ;  /* 0xffffffffff057424 */ /* 0x000fe400078e00ff */
[----:B------:R-:W-:Y:S01]  /*5990*/  ISETP.NE.AND.EX P0, PT, R29, RZ, PT, P0 ;  /* 0x000000ff1d00720c */ /* 0x000fe20003f05300 */
[----:B------:R3:W4:Y:S01]  /*59a0*/  F2I.U32.TRUNC.NTZ R13, R0 ;  /* 0x00000000000d7305 */ /* 0x000722000020f000 */
[----:B------:R-:W3:Y:S01]  /*59b0*/  LDC R15, c[0x0][0x148] ;  /* 0x00005200ff0f7b82 */ /* 0x000ee20000000800 */
[----:B0-----:R-:W-:-:S02]  /*59c0*/  SHF.R.U64 R12, R4, R6, R3 ;  /* 0x00000006040c7219 */ /* 0x001fc40000001203 */
[----:B------:R-:W-:-:S05]  /*59d0*/  SHF.R.U32.HI R3, RZ, R6, R3 ;  /* 0x00000006ff037219 */ /* 0x000fca0000011603 */
[----:B------:R-:W0:Y:S01]  /*59e0*/  LDC R20, c[0x0][0x600] ;  /* 0x00018000ff147b82 */ /* 0x000e220000000800 */
[-CC-:B-1----:R-:W-:Y:S02]  /*59f0*/  SHF.R.U64 R10, R12, R8.reuse, R3.reuse ;  /* 0x000000080c0a7219 */ /* 0x182fe40000001203 */
[----:B------:R-:W-:-:S05]  /*5a00*/  SHF.R.U32.HI R3, RZ, R8, R3 ;  /* 0x00000008ff037219 */ /* 0x000fca0000011603 */
[----:B------:R-:W1:Y:S01]  /*5a10*/  LDC R27, c[0x0][0x648] ;  /* 0x00019200ff1b7b82 */ /* 0x000e620000000800 */
[-C--:B--2---:R-:W-:Y:S02]  /*5a20*/  SHF.L.U32 R4, R5, R26.reuse, RZ ;  /* 0x0000001a05047219 */ /* 0x084fe400000006ff */
[-CC-:B------:R-:W-:Y:S02]  /*5a30*/  SHF.R.U64 R14, R10, R26.reuse, R3.reuse ;  /* 0x0000001a0a0e7219 */ /* 0x180fe40000001203 */
[----:B------:R-:W-:Y:S02]  /*5a40*/  SHF.R.U32.HI R5, RZ, R26, R3 ;  /* 0x0000001aff057219 */ /* 0x000fe40000011603 */
[----:B------:R-:W-:Y:S01]  /*5a50*/  LOP3.LUT R25, RZ, R4, RZ, 0x33, !PT ;  /* 0x00000004ff197212 */ /* 0x000fe200078e33ff */
[----:B------:R-:W2:Y:S01]  /*5a60*/  LDC R30, c[0x0][0x638] ;  /* 0x00018e00ff1e7b82 */ /* 0x000ea20000000800 */
[----:B------:R-:W-:Y:S01]  /*5a70*/  SHF.L.U32 R26, R7, R26, RZ ;  /* 0x0000001a071a7219 */ /* 0x000fe200000006ff */
[----:B------:R-:W-:-:S06]  /*5a80*/  IMAD.MOV.U32 R4, RZ, RZ, R14 ;  /* 0x000000ffff047224 */ /* 0x000fcc00078e000e */
[----:B------:R-:W0:Y:S01]  /*5a90*/  LDC R31, c[0x0][0x610] ;  /* 0x00018400ff1f7b82 */ /* 0x000e220000000800 */
[----:B----4-:R-:W-:Y:S05]  /*5aa0*/  @!P0 BRA `(.L_x_128) ;  /* 0x0000000000288947 */ /* 0x010fea0003800000 */
        /* <DEDUP_REMOVED lines=10> */
.L_x_128:
[----:B------:R-:W-:Y:S01]  /*5b50*/  ISETP.NE.AND P0, PT, R2, 0x1, PT ;  /* 0x000000010200780c */ /* 0x000fe20003f05270 */
[----:B0-----:R-:W-:Y:S01]  /*5b60*/  VIADD R7, R20, 0xffffffff ;  /* 0xffffffff14077836 */ /* 0x001fe20000000000 */
[----:B-1-3--:R-:W-:Y:S01]  /*5b70*/  SHF.R.U64 R0, R4, R27, R5 ;  /* 0x0000001b04007219 */ /* 0x00afe20000001205 */
[----:B------:R-:W-:Y:S01]  /*5b80*/  IMAD.MOV R13, RZ, RZ, -R13 ;  /* 0x000000ffff0d7224 */ /* 0x000fe200078e0a0d */
[----:B------:R-:W-:Y:S01]  /*5b90*/  LOP3.LUT R5, R10, R25, RZ, 0xc0, !PT ;  /* 0x000000190a057212 */ /* 0x000fe200078ec0ff */
[----:B------:R-:W-:Y:S01]  /*5ba0*/  IMAD.MOV.U32 R4, RZ, RZ, 0x1 ;  /* 0x00000001ff047424 */ /* 0x000fe200078e00ff */
[----:B------:R-:W-:Y:S01]  /*5bb0*/  LOP3.LUT R12, R12, R7, RZ, 0xc0, !PT ;  /* 0x000000070c0c7212 */ /* 0x000fe200078ec0ff */
[----:B------:R-:W-:Y:S02]  /*5bc0*/  IMAD.MOV R3, RZ, RZ, -R0 ;  /* 0x000000ffff037224 */ /* 0x000fe400078e0a00 */
[----:B------:R-:W-:Y:S02]  /*5bd0*/  IMAD R0, R26, R0, R5 ;  /* 0x000000001a007224 */ /* 0x000fe400078e0205 */
[----:B--2---:R-:W-:-:S02]  /*5be0*/  IMAD R3, R3, R30, R14 ;  /* 0x0000001e03037224 */ /* 0x004fc400078e020e */
[----:B------:R-:W-:Y:S02]  /*5bf0*/  @P0 IMAD R21, R15, R13, R24 ;  /* 0x0000000d0f150224 */ /* 0x000fe400078e0218 */
[----:B------:R-:W-:Y:S01]  /*5c00*/  IMAD R5, R3, R20, R12 ;  /* 0x0000001403057224 */ /* 0x000fe200078e020c */
[----:B------:R-:W-:Y:S01]  /*5c10*/  PRMT R3, R4, 0x7610, R3 ;  /* 0x0000761004037816 */ /* 0x000fe20000000003 */
[----:B------:R-:W-:-:S05]  /*5c20*/  IMAD R0, R0, R31, R21 ;  /* 0x0000001f00007224 */ /* 0x000fca00078e0215 */
[----:B------:R-:W-:Y:S02]  /*5c30*/  SEL R77, R5, R0, !P0 ;  /* 0x00000000054d7207 */ /* 0x000fe40004000000 */
[----:B------:R-:W-:-:S07]  /*5c40*/  SEL R0, R0, R5, !P0 ;  /* 0x0000000500007207 */ /* 0x000fce0004000000 */
.L_x_126:
[----:B------:R-:W-:Y:S01]  /*5c50*/  LOP3.LUT P0, RZ, R3, 0xff, RZ, 0xc0, !PT ;  /* 0x000000ff03ff7812 */ /* 0x000fe2000780c0ff */
[----:B------:R-:W-:-:S12]  /*5c60*/  IMAD.MOV.U32 R76, RZ, RZ, R0 ;  /* 0x000000ffff4c7224 */ /* 0x000fd800078e0000 */
[----:B------:R-:W-:Y:S05]  /*5c70*/  @P0 BRA `(.L_x_129) ;  /* 0xffffffb800000947 */ /* 0x000fea000383ffff */
[----:B------:R-:W-:Y:S05]  /*5c80*/  EXIT ;  /* 0x000000000000794d */ /* 0x000fea0003800000 */
.L_x_8:
[----:B0-----:R-:W-:Y:S01]  /*5c90*/  ULDC.64 UR4, c[0x0][0x650] ;  /* 0x0001940000047ab9 */ /* 0x001fe20000000a00 */
        /* <DEDUP_REMOVED lines=25> */
.L_x_131:
[----:B------:R-:W0:Y:S01]  /*5e30*/  LDC.64 R28, c[0x0][0x640] ;  /* 0x00019000ff1c7b82 */ /* 0x000e220000000a00 */
[-CC-:B------:R-:W-:Y:S01]  /*5e40*/  SHF.R.U64 R22, R12, R6.reuse, R13.reuse ;  /* 0x000000060c167219 */ /* 0x180fe2000000120d */
[----:B------:R-:W-:Y:S01]  /*5e50*/  IMAD.MOV.U32 R30, RZ, RZ, 0x1 ;  /* 0x00000001ff1e7424 */ /* 0x000fe200078e00ff */
[----:B------:R-:W-:Y:S02]  /*5e60*/  SHF.R.U32.HI R6, RZ, R6, R13 ;  /* 0x00000006ff067219 */ /* 0x000fe4000001160d */
        /* <DEDUP_REMOVED lines=8> */
[----:B------:R-:W-:Y:S01]  /*5ef0*/  IMAD.IADD R9, R9, 0x1, R11 ;  /* 0x0000000109097824 */ /* 0x000fe200078e020b */
[----:B0-----:R-:W-:-:S04]  /*5f00*/  ISETP.NE.U32.AND P0, PT, R28, RZ, PT ;  /* 0x000000ff1c00720c */ /* 0x001fc80003f05070 */
[----:B------:R-:W-:Y:S02]  /*5f10*/  ISETP.NE.AND.EX P0, PT, R29, RZ, PT, P0 ;  /* 0x000000ff1d00720c */ /* 0x000fe40003f05300 */
[----:B------:R-:W0:Y:S01]  /*5f20*/  LDC R20, c[0x0][0x600] ;  /* 0x00018000ff147b82 */ /* 0x000e220000000800 */
[-CC-:B-1----:R-:W-:Y:S01]  /*5f30*/  SHF.R.U64 R14, R8, R10.reuse, R9.reuse ;  /* 0x0000000a080e7219 */ /* 0x182fe20000001209 */
[----:B------:R-:W-:Y:S01]  /*5f40*/  IMAD.MOV.U32 R8, RZ, RZ, -0x1 ;  /* 0xffffffffff087424 */ /* 0x000fe200078e00ff */
[----:B------:R-:W-:-:S05]  /*5f50*/  SHF.R.U32.HI R9, RZ, R10, R9 ;  /* 0x0000000aff097219 */ /* 0x000fca0000011609 */
[----:B------:R-:W1:Y:S01]  /*5f60*/  LDC R24, c[0x0][0x648] ;  /* 0x00019200ff187b82 */ /* 0x000e620000000800 */
[-CC-:B--2---:R-:W-:Y:S02]  /*5f70*/  SHF.R.U64 R23, R14, R12.reuse, R9.reuse ;  /* 0x0000000c0e177219 */ /* 0x184fe40000001209 */
[----:B------:R-:W-:-:S05]  /*5f80*/  SHF.R.U32.HI R6, RZ, R12, R9 ;  /* 0x0000000cff067219 */ /* 0x000fca0000011609 */
[----:B------:R-:W2:Y:S01]  /*5f90*/  LDC R26, c[0x0][0x638] ;  /* 0x00018e00ff1a7b82 */ /* 0x000ea20000000800 */
[-C--:B---3--:R-:W-:Y:S02]  /*5fa0*/  SHF.L.U32 R8, R8, R27.reuse, RZ ;  /* 0x0000001b08087219 */ /* 0x088fe400000006ff */
[-CC-:B------:R-:W-:Y:S02]  /*5fb0*/  SHF.R.U64 R25, R23, R27.reuse, R6.reuse ;  /* 0x0000001b17197219 */ /* 0x180fe40000001206 */
[----:B------:R-:W-:Y:S02]  /*5fc0*/  LOP3.LUT R32, RZ, R8, RZ, 0x33, !PT ;  /* 0x00000008ff207212 */ /* 0x000fe400078e33ff */
[----:B------:R-:W-:Y:S01]  /*5fd0*/  SHF.R.U32.HI R9, RZ, R27, R6 ;  /* 0x0000001bff097219 */ /* 0x000fe20000011606 */
[----:B------:R-:W3:Y:S01]  /*5fe0*/  LDC R31, c[0x0][0x610] ;  /* 0x00018400ff1f7b82 */ /* 0x000ee20000000800 */
[----:B------:R-:W-:Y:S01]  /*5ff0*/  IMAD.MOV.U32 R8, RZ, RZ, R25 ;  /* 0x000000ffff087224 */ /* 0x000fe200078e0019 */
[----:B------:R-:W-:Y:S06]  /*6000*/  @!P0 BRA `(.L_x_132) ;  /* 0x0000000000288947 */ /* 0x000fec0003800000 */
        /* <DEDUP_REMOVED lines=10> */
.L_x_132:
[----:B------:R-:W-:Y:S02]  /*60b0*/  ISETP.NE.AND P0, PT, R2, 0x1, PT ;  /* 0x000000010200780c */ /* 0x000fe40003f05270 */
[----:B-1----:R-:W-:Y:S01]  /*60c0*/  SHF.R.U64 R6, R8, R24, R9 ;  /* 0x0000001808067219 */ /* 0x002fe20000001209 */
[----:B0-----:R-:W-:Y:S01]  /*60d0*/  VIADD R9, R20, 0xffffffff ;  /* 0xffffffff14097836 */ /* 0x001fe20000000000 */
[----:B------:R-:W-:Y:S02]  /*60e0*/  SHF.L.U32 R30, R30, R27, RZ ;  /* 0x0000001b1e1e7219 */ /* 0x000fe400000006ff */
[----:B------:R-:W-:Y:S01]  /*60f0*/  LOP3.LUT R5, R23, R32, RZ, 0xc0, !PT ;  /* 0x0000002017057212 */ /* 0x000fe200078ec0ff */
[----:B------:R-:W-:-:S04]  /*6100*/  IMAD.MOV R8, RZ, RZ, -R6 ;  /* 0x000000ffff087224 */ /* 0x000fc800078e0a06 */
[----:B------:R-:W-:Y:S01]  /*6110*/  IMAD R6, R30, R6, R5 ;  /* 0x000000061e067224 */ /* 0x000fe200078e0205 */
[----:B------:R-:W-:Y:S01]  /*6120*/  LOP3.LUT R5, R14, R9, RZ, 0xc0, !PT ;  /* 0x000000090e057212 */ /* 0x000fe200078ec0ff */
[----:B------:R-:W-:Y:S02]  /*6130*/  @P0 IMAD R3, R7, R21, R4 ;  /* 0x0000001507030224 */ /* 0x000fe400078e0204 */
[----:B--2---:R-:W-:Y:S02]  /*6140*/  IMAD R4, R8, R26, R25 ;  /* 0x0000001a08047224 */ /* 0x004fe400078e0219 */
[----:B---3--:R-:W-:Y:S02]  /*6150*/  IMAD R3, R6, R31, R3 ;  /* 0x0000001f06037224 */ /* 0x008fe400078e0203 */
[----:B------:R-:W-:Y:S02]  /*6160*/  IMAD R4, R4, R20, R5 ;  /* 0x0000001404047224 */ /* 0x000fe400078e0205 */
[----:B------:R-:W-:-:S02]  /*6170*/  IMAD.MOV.U32 R8, RZ, RZ, 0x1 ;  /* 0x00000001ff087424 */ /* 0x000fc400078e00ff */
[----:B------:R-:W-:Y:S01]  /*6180*/  IMAD.MOV.U32 R6, RZ, RZ, R22 ;  /* 0x000000ffff067224 */ /* 0x000fe200078e0016 */
[----:B------:R-:W-:Y:S02]  /*6190*/  SEL R20, R4, R3, !P0 ;  /* 0x0000000304147207 */ /* 0x000fe40004000000 */
[----:B------:R-:W-:-:S07]  /*61a0*/  SEL R13, R3, R4, !P0 ;  /* 0x00000004030d7207 */ /* 0x000fce0004000000 */
.L_x_130:
[----:B------:R-:W-:-:S08]  /*61b0*/  NOP ;  /* 0x0000000000007918 */ /* 0x000fd00000000000 */
[----:B------:R-:W0:-:S00]  /*61c0*/  USETMAXREG.DEALLOC.CTAPOOL 0x28 ;  /* 0x00000028000079c8 */ /* 0x000e0000080e0500 */
[----:B0-----:R-:W-:-:S13]  /*61d0*/  ISETP.NE.AND P0, PT, R0, RZ, PT ;  /* 0x000000ff0000720c */ /* 0x001fda0003f05270 */
[----:B------:R-:W-:Y:S05]  /*61e0*/  @P0 EXIT ;  /* 0x000000000000094d */ /* 0x000fea0003800000 */
[----:B------:R-:W-:Y:S01]  /*61f0*/  LOP3.LUT P0, RZ, R8, 0xff, RZ, 0xc0, !PT ;  /* 0x000000ff08ff7812 */ /* 0x000fe2000780c0ff */
[----:B------:R-:W-:Y:S02]  /*6200*/  IMAD.MOV.U32 R0, RZ, RZ, 0x1 ;  /* 0x00000001ff007424 */ /* 0x000fe400078e00ff */
[----:B------:R-:W-:-:S10]  /*6210*/  IMAD.MOV.U32 R3, RZ, RZ, RZ ;  /* 0x000000ffff037224 */ /* 0x000fd400078e00ff */
[----:B------:R-:W-:Y:S05]  /*6220*/  @!P0 BRA `(.L_x_133) ;  /* 0x0000000c003c8947 */ /* 0x000fea0003800000 */
[----:B------:R-:W0:Y:S01]  /*6230*/  LDC R0, c[0x0][0x28c] ;  /* 0x0000a300ff007b82 */ /* 0x000e220000000800 */
[----:B------:R-:W1:Y:S01]  /*6240*/  S2R R9, SR_CgaCtaId ;  /* 0x0000000000097919 */ /* 0x000e620000008800 */
[----:B------:R-:W-:Y:S01]  /*6250*/  ULDC UR5, c[0x0][0x600] ;  /* 0x0001800000057ab9 */ /* 0x000fe20000000800 */
[----:B------:R-:W-:Y:S01]  /*6260*/  ULDC UR4, c[0x0][0xc] ;  /* 0x0000030000047ab9 */ /* 0x000fe20000000800 */
[----:B------:R-:W-:Y:S01]  /*6270*/  UIADD3 UR16, UR5, -0x1, URZ ;  /* 0xffffffff05107890 */ /* 0x000fe2000fffe03f */
[----:B------:R-:W-:Y:S01]  /*6280*/  BSSY B0, `(.L_x_133) ;  /* 0x00000c9000007945 */ /* 0x000fe20003800000 */
[----:B------:R-:W-:Y:S01]  /*6290*/  ULDC UR6, c[0x0][0x658] ;  /* 0x0001960000067ab9 */ /* 0x000fe20000000800 */
[----:B------:R-:W-:Y:S01]  /*62a0*/  ULDC UR5, c[0x0][0x10] ;  /* 0x0000040000057ab9 */ /* 0x000fe20000000800 */
[----:B------:R-:W-:Y:S01]  /*62b0*/  UMOV UR7, 0xffffffff ;  /* 0xffffffff00077882 */ /* 0x000fe20000000000 */
[----:B------:R-:W-:Y:S01]  /*62c0*/  UMOV UR8, 0x1 ;  /* 0x0000000100087882 */ /* 0x000fe20000000000 */
[----:B------:R-:W-:Y:S01]  /*62d0*/  UIMAD.WIDE.U32 UR4, UR4, UR5, URZ ;  /* 0x00000005040472a5 */ /* 0x000fe2000f8e003f */
[----:B------:R-:W-:Y:S01]  /*62e0*/  IMAD.MOV.U32 R11, RZ, RZ, 0x1 ;  /* 0x00000001ff0b7424 */ /* 0x000fe200078e00ff */
[----:B------:R-:W-:Y:S01]  /*62f0*/  USHF.L.U32 UR7, UR7, UR6, URZ ;  /* 0x0000000607077299 */ /* 0x000fe2000800063f */
[----:B------:R-:W-:Y:S01]  /*6300*/  LOP3.LUT R8, R19, 0x2, RZ, 0xfc, !PT ;  /* 0x0000000213087812 */ /* 0x000fe200078efcff */
[----:B------:R-:W-:-:S02]  /*6310*/  USHF.L.U32 UR18, UR8, UR6, URZ ;  /* 0x0000000608127299 */ /* 0x000fc4000800063f */
[----:B------:R-:W-:Y:S01]  /*6320*/  ULOP3.LUT UR17, URZ, UR7, URZ, 0x33, !UPT ;  /* 0x000000073f117292 */ /* 0x000fe2000f8e333f */
[----:B------:R-:W-:Y:S01]  /*6330*/  ULDC UR6, c[0x0][0x14] ;  /* 0x0000050000067ab9 */ /* 0x000fe20000000800 */
[----:B------:R-:W-:Y:S01]  /*6340*/  ULDC.64 UR22, c[0x0][0x198] ;  /* 0x0000660000167ab9 */ /* 0x000fe20000000a00 */
[----:B------:R-:W-:Y:S02]  /*6350*/  UIMAD.WIDE.U32 UR20, UR4, UR6, URZ ;  /* 0x00000006041472a5 */ /* 0x000fe4000f8e003f */
[----:B------:R-:W-:Y:S01]  /*6360*/  UIMAD UR13, UR5, UR6, URZ ;  /* 0x00000006050d72a4 */ /* 0x000fe2000f8e023f */
[----:B0-----:R-:W-:-:S03]  /*6370*/  VIADD R0, R0, 0xf ;  /* 0x0000000f00007836 */ /* 0x001fc60000000000 */
[----:B------:R-:W-:Y:S02]  /*6380*/  UIADD3 UR13, UR21, UR13, URZ ;  /* 0x0000000d150d7290 */ /* 0x000fe4000fffe03f */
[----:B------:R-:W-:-:S04]  /*6390*/  SHF.R.S32.HI R3, RZ, 0x1f, R0 ;  /* 0x0000001fff037819 */ /* 0x000fc80000011400 */
[----:B------:R-:W-:Y:S01]  /*63a0*/  LEA.HI R3, R3, R0, RZ, 0x4 ;  /* 0x0000000003037211 */ /* 0x000fe200078f20ff */
[----:B------:R-:W-:Y:S01]  /*63b0*/  IMAD.MOV.U32 R0, RZ, RZ, 0x1 ;  /* 0x00000001ff007424 */ /* 0x000fe200078e00ff */
[----:B-1----:R-:W-:Y:S02]  /*63c0*/  LOP3.LUT R9, R9, 0x1, RZ, 0xc0, !PT ;  /* 0x0000000109097812 */ /* 0x002fe400078ec0ff */
[----:B------:R-:W-:Y:S01]  /*63d0*/  SHF.R.S32.HI R10, RZ, 0x4, R3 ;  /* 0x00000004ff0a7819 */ /* 0x000fe20000011403 */
[----:B------:R-:W-:-:S04]  /*63e0*/  IMAD.MOV.U32 R3, RZ, RZ, RZ ;  /* 0x000000ffff037224 */ /* 0x000fc800078e00ff */
[----:B------:R-:W-:-:S07]  /*63f0*/  VIADD R12, R10, 0x1 ;  /* 0x000000010a0c7836 */ /* 0x000fce0000000000 */
.L_x_144:
[----:B------:R-:W-:-:S03]  /*6400*/  UMOV UR4, 0xffffffff ;  /* 0xffffffff00047882 */ /* 0x000fc60000000000 */
[----:B------:R-:W-:Y:S05]  /*6410*/  BRA.DIV UR4, `(.L_x_134) ;  /* 0x0000001a04587947 */ /* 0x000fea000b800000 */
[----:B------:R-:W-:-:S13]  /*6420*/  ELECT P6, URZ, PT ;  /* 0x00000000003f782f */ /* 0x000fda00038c0000 */
.L_x_174:
[----:B------:R-:W0:Y:S01]  /*6430*/  LDC R4, c[0x0][0x28c] ;  /* 0x0000a300ff047b82 */ /* 0x000e220000000800 */
[----:B------:R-:W-:Y:S01]  /*6440*/  BSSY B1, `(.L_x_135) ;  /* 0x000003a000017945 */ /* 0x000fe20003800000 */
[----:B0-----:R-:W-:-:S13]  /*6450*/  ISETP.LT.OR P6, PT, R4, 0x1, !P6 ;  /* 0x000000010400780c */ /* 0x001fda00077c1670 */
[----:B------:R-:W-:Y:S05]  /*6460*/  @P6 BRA `(.L_x_136) ;  /* 0x0000000000dc6947 */ /* 0x000fea0003800000 */
[----:B------:R-:W-:Y:S02]  /*6470*/  IMAD R20, R20, 0x2, R9 ;  /* 0x0000000214147824 */ /* 0x000fe400078e0209 */
[----:B------:R-:W-:Y:S02]  /*6480*/  IMAD.SHL.U32 R21, R13, 0x100, RZ ;  /* 0x000001000d157824 */ /* 0x000fe400078e00ff */
[----:B------:R-:W-:Y:S02]  /*6490*/  IMAD.MOV.U32 R22, RZ, RZ, RZ ;  /* 0x000000ffff167224 */ /* 0x000fe400078e00ff */
[----:B------:R-:W-:Y:S02]  /*64a0*/  IMAD.MOV.U32 R4, RZ, RZ, R12 ;  /* 0x000000ffff047224 */ /* 0x000fe400078e000c */
[----:B------:R-:W-:Y:S02]  /*64b0*/  IMAD.MOV.U32 R5, RZ, RZ, R0 ;  /* 0x000000ffff057224 */ /* 0x000fe400078e0000 */
[----:B------:R-:W-:-:S02]  /*64c0*/  IMAD.MOV.U32 R14, RZ, RZ, R3 ;  /* 0x000000ffff0e7224 */ /* 0x000fc400078e0003 */
[----:B------:R-:W-:-:S07]  /*64d0*/  IMAD R15, R20, 0x18, RZ ;  /* 0x00000018140f7824 */ /* 0x000fce00078e02ff */
.L_x_139:
[----:B------:R-:W0:Y:S01]  /*64e0*/  S2R R20, SR_CgaCtaId ;  /* 0x0000000000147919 */ /* 0x000e220000008800 */
[----:B------:R-:W-:Y:S02]  /*64f0*/  MOV R7, 0x400 ;  /* 0x0000040000077802 */ /* 0x000fe40000000f00 */
[----:B------:R-:W-:-:S13]  /*6500*/  LOP3.LUT P1, RZ, R18, 0x7f, RZ, 0xc0, !PT ;  /* 0x0000007f12ff7812 */ /* 0x000fda000782c0ff */
[----:B------:R-:W1:Y:S01]  /*6510*/  @!P1 LDC R13, c[0x0][0x500] ;  /* 0x00014000ff0d9b82 */ /* 0x000e620000000800 */
[----:B0-----:R-:W-:Y:S02]  /*6520*/  LEA R23, R20, R7, 0x18 ;  /* 0x0000000714177211 */ /* 0x001fe400078ec0ff */
[----:B------:R-:W-:-:S03]  /*6530*/  SHF.L.U32 R7, R5, 0x1f, RZ ;  /* 0x0000001f05077819 */ /* 0x000fc600000006ff */
[----:B------:R-:W-:-:S04]  /*6540*/  IMAD R20, R14, 0x8, R23 ;  /* 0x000000080e147824 */ /* 0x000fc800078e0217 */
[----:B------:R-:W0:Y:S02]  /*6550*/  SYNCS.PHASECHK.TRANS64.TRYWAIT P0, [R20+URZ+0xb8], R7 ;  /* 0x0000b807140075a7 */ /* 0x000e24000800017f */
[----:B01----:R-:W-:Y:S05]  /*6560*/  @!P0 BRA `(.L_x_137) ;  /* 0x0000001800248947 */ /* 0x003fea0003800000 */
.L_x_175:
[----:B0-----:R-:W-:Y:S01]  /*6570*/  PRMT R7, R8, 0x9910, RZ ;  /* 0x0000991008077816 */ /* 0x001fe200000000ff */
[----:B------:R0:W-:Y:S03]  /*6580*/  @!P1 SYNCS.ARRIVE.TRANS64 RZ, [R20+URZ], R13 ;  /* 0x0000000d14ff99a7 */ /* 0x0001e6000800003f */
[----:B------:R-:W-:-:S13]  /*6590*/  ISETP.NE.AND P0, PT, R7, 0x2, PT ;  /* 0x000000020700780c */ /* 0x000fda0003f05270 */
[----:B0-----:R-:W-:Y:S05]  /*65a0*/  @P0 BRA `(.L_x_138) ;  /* 0x0000000000040947 */ /* 0x001fea0003800000 */
[----:B------:R-:W-:Y:S01]  /*65b0*/  BPT.TRAP 0x1 ;  /* 0x000000040000795c */ /* 0x000fe20000300000 */
.L_x_138:
[----:B------:R-:W-:Y:S01]  /*65c0*/  IMAD R7, R14, 0x2, R9 ;  /* 0x000000020e077824 */ /* 0x000fe200078e0209 */
[----:B------:R-:W-:Y:S01]  /*65d0*/  R2UR UR9, R20 ;  /* 0x00000000140972ca */ /* 0x000fe200000e0000 */
[--C-:B------:R-:W-:Y:S01]  /*65e0*/  IMAD R13, R14, 0x2000, R23.reuse ;  /* 0x000020000e0d7824 */ /* 0x100fe200078e0217 */
[----:B------:R-:W-:Y:S01]  /*65f0*/  UIADD3 UR4, UP0, UR22, 0xf0, URZ ;  /* 0x000000f016047890 */ /* 0x000fe2000ff1e03f */
[----:B------:R-:W-:Y:S01]  /*6600*/  IMAD R7, R7, 0x180, RZ ;  /* 0x0000018007077824 */ /* 0x000fe200078e02ff */
[----:B------:R-:W-:Y:S01]  /*6610*/  R2UR UR11, R21 ;  /* 0x00000000150b72ca */ /* 0x000fe200000e0000 */
[----:B------:R-:W-:Y:S01]  /*6620*/  VIADD R4, R4, 0xffffffff ;  /* 0xffffffff04047836 */ /* 0x000fe20000000000 */
[----:B------:R-:W-:Y:S01]  /*6630*/  R2UR UR5, R13 ;  /* 0x000000000d0572ca */ /* 0x000fe200000e0000 */
[----:B------:R-:W-:Y:S01]  /*6640*/  IMAD R7, R7, 0x2, R23 ;  /* 0x0000000207077824 */ /* 0x000fe200078e0217 */
[----:B------:R-:W-:Y:S01]  /*6650*/  R2UR UR10, R22 ;  /* 0x00000000160a72ca */ /* 0x000fe200000e0000 */
[----:B------:R-:W-:Y:S01]  /*6660*/  UIADD3 UR24, UP1, UR22, 0x1f0, URZ ;  /* 0x000001f016187890 */ /* 0x000fe2000ff3e03f */
[----:B------:R-:W-:Y:S01]  /*6670*/  R2UR UR12, R6 ;  /* 0x00000000060c72ca */ /* 0x000fe200000e0000 */
[----:B------:R-:W-:Y:S01]  /*6680*/  VIADD R14, R14, 0x1 ;  /* 0x000000010e0e7836 */ /* 0x000fe20000000000 */
[----:B------:R-:W-:Y:S01]  /*6690*/  R2UR UR8, R7 ;  /* 0x00000000070872ca */ /* 0x000fe200000e0000 */
[----:B------:R-:W-:Y:S01]  /*66a0*/  UIADD3.X UR25, URZ, UR23, URZ, UP1, !UPT ;  /* 0x000000173f197290 */ /* 0x000fe20008ffe43f */
[----:B------:R-:W-:Y:S01]  /*66b0*/  R2UR UR19, R15 ;  /* 0x000000000f1372ca */ /* 0x000fe200000e0000 */
[----:B------:R-:W-:Y:S01]  /*66c0*/  UMOV UR6, 0x0 ;  /* 0x0000000000067882 */ /* 0x000fe20000000000 */
[----:B------:R-:W-:Y:S01]  /*66d0*/  ISETP.GT.AND P1, PT, R4, 0x1, PT ;  /* 0x000000010400780c */ /* 0x000fe20003f24270 */
[----:B------:R-:W-:Y:S01]  /*66e0*/  UMOV UR7, 0x10000000 ;  /* 0x1000000000077882 */ /* 0x000fe20000000000 */
[----:B------:R-:W-:Y:S01]  /*66f0*/  ISETP.NE.AND P0, PT, R14, 0x17, PT ;  /* 0x000000170e00780c */ /* 0x000fe20003f05270 */
[----:B------:R-:W-:Y:S01]  /*6700*/  UIADD3 UR14, UR5, 0x280, URZ ;  /* 0x00000280050e7890 */ /* 0x000fe2000fffe03f */
[----:B------:R-:W-:Y:S01]  /*6710*/  VIADD R22, R22, 0x10 ;  /* 0x0000001016167836 */ /* 0x000fe20000000000 */
[----:B------:R-:W-:Y:S01]  /*6720*/  UIADD3.X UR5, URZ, UR23, URZ, UP0, !UPT ;  /* 0x000000173f057290 */ /* 0x000fe200087fe43f */
[----:B------:R-:W-:Y:S01]  /*6730*/  SEL R20, RZ, 0x1, P0 ;  /* 0x00000001ff147807 */ /* 0x000fe20000000000 */
[----:B------:R-:W-:Y:S01]  /*6740*/  UMOV UR26, 0x30000 ;  /* 0x00030000001a7882 */ /* 0x000fe20000000000 */
[----:B------:R-:W-:Y:S01]  /*6750*/  SEL R14, R14, RZ, P0 ;  /* 0x000000ff0e0e7207 */ /* 0x000fe20000000000 */
[----:B------:R-:W-:Y:S01]  /*6760*/  UIADD3 UR15, UR8, 0x2e280, URZ ;  /* 0x0002e280080f7890 */ /* 0x000fe2000fffe03f */
[----:B------:R-:W-:-:S02]  /*6770*/  LOP3.LUT R5, R5, R20, RZ, 0x3c, !PT ;  /* 0x0000001405057212 */ /* 0x000fc400078e3cff */
[----:B------:R-:W-:Y:S02]  /*6780*/  UMOV UR8, UR14 ;  /* 0x0000000e00087c82 */ /* 0x000fe40008000000 */
[----:B------:R0:W-:Y:S02]  /*6790*/  UTMALDG.3D [UR8], [UR4], desc[UR6] ;  /* 0x00000608040075b4 */ /* 0x0001e40008011000 */
[----:B0-----:R-:W-:Y:S01]  /*67a0*/  UMOV UR8, UR15 ;  /* 0x0000000f00087c82 */ /* 0x001fe20008000000 */
[----:B------:R-:W-:Y:S02]  /*67b0*/  UMOV UR11, UR19 ;  /* 0x00000013000b7c82 */ /* 0x000fe40008000000 */
[----:B------:R0:W-:Y:S02]  /*67c0*/  UTMALDG.3D.MULTICAST [UR8], [UR24], UR26, desc[UR6] ;  /* 0x00000608180073b4 */ /* 0x0001e4000801181a */
[----:B0-----:R-:W-:Y:S05]  /*67d0*/  @P1 BRA `(.L_x_139) ;  /* 0xfffffffc00401947 */ /* 0x001fea000383ffff */
.L_x_136:
[----:B------:R-:W-:Y:S05]  /*67e0*/  BSYNC B1 ;  /* 0x0000000000017941 */ /* 0x000fea0003800000 */
.L_x_135:
[----:B------:R-:W-:Y:S01]  /*67f0*/  LOP3.LUT P1, RZ, R11, 0xff, RZ, 0xc0, !PT ;  /* 0x000000ff0bff7812 */ /* 0x000fe2000782c0ff */
[C---:B------:R-:W-:Y:S01]  /*6800*/  IMAD.IADD R6, R10.reuse, 0x1, R3 ;  /* 0x000000010a067824 */ /* 0x040fe200078e0203 */
[----:B------:R-:W-:Y:S01]  /*6810*/  ULDC.64 UR4, c[0x0][0x650] ;  /* 0x0001940000047ab9 */ /* 0x000fe20000000a00 */
[----:B------:R-:W-:Y:S01]  /*6820*/  ISETP.GE.U32.AND P2, PT, R10, 0x17, PT ;  /* 0x000000170a00780c */ /* 0x000fe20003f46070 */
[----:B------:R-:W-:Y:S01]  /*6830*/  BSSY B1, `(.L_x_140) ;  /* 0x000006b000017945 */ /* 0x000fe20003800000 */
[----:B------:R-:W-:Y:S01]  /*6840*/  IMAD.MOV.U32 R13, RZ, RZ, -0x1 ;  /* 0xffffffffff0d7424 */ /* 0x000fe200078e00ff */
[----:B------:R-:W-:Y:S01]  /*6850*/  ISETP.GT.U32.AND P0, PT, R6, 0x16, PT ;  /* 0x000000160600780c */ /* 0x000fe20003f04070 */
[----:B------:R-:W-:Y:S01]  /*6860*/  IMAD.MOV.U32 R20, RZ, RZ, -0x1 ;  /* 0xffffffffff147424 */ /* 0x000fe200078e00ff */
[----:B------:R-:W-:Y:S02]  /*6870*/  PRMT R11, RZ, 0x7610, R11 ;  /* 0x00007610ff0b7816 */ /* 0x000fe4000000000b */
[----:B------:R-:W-:-:S03]  /*6880*/  ISETP.LT.U32.AND P0, PT, R10, 0x17, P0 ;  /* 0x000000170a00780c */ /* 0x000fc60000701070 */
[----:B------:R-:W0:Y:S01]  /*6890*/  @P1 S2R R5, SR_CgaCtaId ;  /* 0x0000000000051919 */ /* 0x000e220000008800 */
[----:B------:R-:W-:-:S04]  /*68a0*/  @P1 MOV R4, 0x400 ;  /* 0x0000040000041802 */ /* 0x000fc80000000f00 */
[----:B0-----:R-:W-:Y:S01]  /*68b0*/  @P1 LEA R3, R5, R4, 0x18 ;  /* 0x0000000405031211 */ /* 0x001fe200078ec0ff */
[----:B------:R-:W-:-:S03]  /*68c0*/  IMAD.WIDE.U32 R4, R6, -0x4de9bd37, RZ ;  /* 0xb21642c906047825 */ /* 0x000fc600078e00ff */
[----:B------:R0:W-:Y:S01]  /*68d0*/  @P1 SYNCS.ARRIVE.TRANS64.A1T0 RZ, [R3+URZ+0x188], RZ ;  /* 0x000188ff03ff19a7 */ /* 0x0001e2000810003f */
[----:B------:R-:W-:Y:S02]  /*68e0*/  IADD3 R16, P1, R16, UR20, RZ ;  /* 0x0000001410107c10 */ /* 0x000fe4000ff3e0ff */
[----:B------:R-:W-:Y:S02]  /*68f0*/  SHF.R.U32.HI R5, RZ, 0x4, R5 ;  /* 0x00000004ff057819 */ /* 0x000fe40000011605 */
[----:B------:R-:W-:Y:S02]  /*6900*/  IADD3.X R17, R17, UR13, RZ, P1, !PT ;  /* 0x0000000d11117c10 */ /* 0x000fe40008ffe4ff */
[----:B------:R-:W-:Y:S02]  /*6910*/  PRMT R4, RZ, 0x7610, R4 ;  /* 0x00007610ff047816 */ /* 0x000fe40000000004 */
[----:B0-----:R-:W-:Y:S02]  /*6920*/  SEL R3, RZ, 0x1, !P0 ;  /* 0x00000001ff037807 */ /* 0x001fe40004000000 */
[----:B------:R-:W-:-:S02]  /*6930*/  ISETP.GE.U32.AND P0, PT, R16, UR4, PT ;  /* 0x0000000410007c0c */ /* 0x000fc4000bf06070 */
[----:B------:R-:W-:Y:S01]  /*6940*/  LOP3.LUT R0, R0, R3, RZ, 0x3c, !PT ;  /* 0x0000000300007212 */ /* 0x000fe200078e3cff */
[----:B------:R-:W-:Y:S01]  /*6950*/  IMAD R3, R5, -0x17, R6 ;  /* 0xffffffe905037824 */ /* 0x000fe200078e0206 */
[----:B------:R-:W-:Y:S01]  /*6960*/  ISETP.GE.U32.AND.EX P0, PT, R17, UR5, PT, P0 ;  /* 0x0000000511007c0c */ /* 0x000fe2000bf06100 */
[----:B------:R-:W-:Y:S01]  /*6970*/  IMAD.MOV.U32 R6, RZ, RZ, -0x1 ;  /* 0xffffffffff067424 */ /* 0x000fe200078e00ff */
[----:B------:R-:W-:-:S11]  /*6980*/  @P2 LOP3.LUT R0, R0, 0x1, R5, 0x78, !PT ;  /* 0x0000000100002812 */ /* 0x000fd600078e7805 */
[----:B------:R-:W-:Y:S05]  /*6990*/  @P0 BRA `(.L_x_141) ;  /* 0x0000000400500947 */ /* 0x000fea0003800000 */
[----:B------:R-:W0:Y:S01]  /*69a0*/  S2R R15, SR_CTAID.X ;  /* 0x00000000000f7919 */ /* 0x000e220000002500 */
[----:B------:R-:W-:Y:S01]  /*69b0*/  ULDC.64 UR4, c[0x0][0x628] ;  /* 0x00018a0000047ab9 */ /* 0x000fe20000000a00 */
[----:B------:R-:W1:Y:S01]  /*69c0*/  LDC R20, c[0x0][0x144] ;  /* 0x00005100ff147b82 */ /* 0x000e620000000800 */
[----:B------:R-:W-:Y:S01]  /*69d0*/  ISETP.NE.U32.AND P0, PT, RZ, UR4, PT ;  /* 0x00000004ff007c0c */ /* 0x000fe2000bf05070 */
[----:B------:R-:W2:Y:S01]  /*69e0*/  S2R R13, SR_CTAID.Y ;  /* 0x00000000000d7919 */ /* 0x000ea20000002600 */
[----:B------:R-:W-:Y:S01]  /*69f0*/  ULDC UR7, c[0x0][0x630] ;  /* 0x00018c0000077ab9 */ /* 0x000fe20000000800 */
[----:B------:R-:W-:Y:S01]  /*6a00*/  ULDC UR8, c[0x0][0x150] ;  /* 0x0000540000087ab9 */ /* 0x000fe20000000800 */
[----:B------:R-:W-:Y:S01]  /*6a10*/  ISETP.NE.AND.EX P0, PT, RZ, UR5, PT, P0 ;  /* 0x00000005ff007c0c */ /* 0x000fe2000bf05300 */
[----:B------:R-:W-:Y:S02]  /*6a20*/  IMAD.MOV.U32 R4, RZ, RZ, R16 ;  /* 0x000000ffff047224 */ /* 0x000fe400078e0010 */
[----:B------:R-:W-:Y:S01]  /*6a30*/  IMAD.MOV.U32 R5, RZ, RZ, R17 ;  /* 0x000000ffff057224 */ /* 0x000fe200078e0011 */
[----:B0-----:R-:W-:-:S09]  /*6a40*/  I2FP.F32.U32 R22, R15 ;  /* 0x0000000f00167245 */ /* 0x001fd20000201000 */
[----:B------:R-:W-:Y:S05]  /*6a50*/  @!P0 BRA `(.L_x_142) ;  /* 0x0000000000288947 */ /* 0x000fea0003800000 */
[----:B------:R-:W-:Y:S02]  /*6a60*/  ULDC UR6, c[0x0][0x634] ;  /* 0x00018d0000067ab9 */ /* 0x000fe40000000800 */
[----:B------:R-:W-:-:S05]  /*6a70*/  IADD3 R5, P0, R16, UR6, RZ ;  /* 0x0000000610057c10 */ /* 0x000fca000ff1e0ff */
[----:B------:R-:W-:-:S04]  /*6a80*/  IMAD.X R21, RZ, RZ, R17, P0 ;  /* 0x000000ffff157224 */ /* 0x000fc800000e0611 */
[----:B------:R-:W-:-:S04]  /*6a90*/  IMAD.WIDE.U32 R6, R21, UR4, RZ ;  /* 0x0000000415067c25 */ /* 0x000fc8000f8e00ff */
[----:B------:R-:W-:-:S04]  /*6aa0*/  IMAD.WIDE.U32 R6, P0, R5, UR5, R6 ;  /* 0x0000000505067c25 */ /* 0x000fc8000f800006 */
[----:B------:R-:W-:-:S04]  /*6ab0*/  IMAD.WIDE.U32 R4, R5, UR4, RZ ;  /* 0x0000000405047c25 */ /* 0x000fc8000f8e00ff */
[----:B------:R-:W-:Y:S01]  /*6ac0*/  IMAD.MOV.U32 R4, RZ, RZ, R7 ;  /* 0x000000ffff047224 */ /* 0x000fe200078e0007 */
[----:B------:R-:W-:Y:S01]  /*6ad0*/  IADD3 RZ, P1, R5, R6, RZ ;  /* 0x0000000605ff7210 */ /* 0x000fe20007f3e0ff */
[----:B------:R-:W-:-:S04]  /*6ae0*/  IMAD.X R5, RZ, RZ, RZ, P0 ;  /* 0x000000ffff057224 */ /* 0x000fc800000e06ff */
[----:B------:R-:W-:-:S08]  /*6af0*/  IMAD.WIDE.U32.X R4, R21, UR5, R4, P1 ;  /* 0x0000000515047c25 */ /* 0x000fd000088e0404 */
.L_x_142:
[----:B------:R-:W-:Y:S01]  /*6b00*/  FMUL R22, R22, UR8 ;  /* 0x0000000816167c20 */ /* 0x000fe20008400000 */
[--C-:B------:R-:W-:Y:S01]  /*6b10*/  SHF.R.U64 R14, R4, UR7, R5.reuse ;  /* 0x00000007040e7c19 */ /* 0x100fe20008001205 */
[----:B------:R-:W-:Y:S01]  /*6b20*/  ULDC.64 UR4, c[0x0][0x620] ;  /* 0x0001880000047ab9 */ /* 0x000fe20000000a00 */
[----:B------:R-:W-:Y:S01]  /*6b30*/  SHF.R.U32.HI R4, RZ, UR7, R5 ;  /* 0x00000007ff047c19 */ /* 0x000fe20008011605 */
[----:B------:R-:W-:Y:S01]  /*6b40*/  ULDC.64 UR6, c[0x0][0x640] ;  /* 0x0001900000067ab9 */ /* 0x000fe20000000a00 */
[----:B------:R-:W-:Y:S01]  /*6b50*/  IADD3 R5, P0, RZ, -R14, RZ ;  /* 0x8000000eff057210 */ /* 0x000fe20007f1e0ff */
[----:B------:R-:W0:Y:S04]  /*6b60*/  F2I.U32.TRUNC.NTZ R22, R22 ;  /* 0x0000001600167305 */ /* 0x000e28000020f000 */
[----:B------:R-:W-:Y:S01]  /*6b70*/  IMAD.X R4, RZ, RZ, ~R4, P0 ;  /* 0x000000ffff047224 */ /* 0x000fe200000e0e04 */
[----:B------:R-:W-:-:S03]  /*6b80*/  ISETP.NE.U32.AND P0, PT, RZ, UR6, PT ;  /* 0x00000006ff007c0c */ /* 0x000fc6000bf05070 */
[----:B------:R-:W-:Y:S01]  /*6b90*/  IMAD R4, R4, UR4, RZ ;  /* 0x0000000404047c24 */ /* 0x000fe2000f8e02ff */
[----:B------:R-:W-:-:S03]  /*6ba0*/  ISETP.NE.AND.EX P0, PT, RZ, UR7, PT, P0 ;  /* 0x00000007ff007c0c */ /* 0x000fc6000bf05300 */
[C---:B------:R-:W-:Y:S01]  /*6bb0*/  IMAD R7, R5.reuse, UR5, R4 ;  /* 0x0000000505077c24 */ /* 0x040fe2000f8e0204 */
[----:B------:R-:W-:Y:S01]  /*6bc0*/  ULDC UR5, c[0x0][0x154] ;  /* 0x0000550000057ab9 */ /* 0x000fe20000000800 */
[----:B------:R-:W-:Y:S01]  /*6bd0*/  IMAD.WIDE.U32 R4, R5, UR4, R16 ;  /* 0x0000000405047c25 */ /* 0x000fe2000f8e0010 */
[----:B------:R-:W-:-:S03]  /*6be0*/  ULDC UR4, c[0x0][0x618] ;  /* 0x0001860000047ab9 */ /* 0x000fc60000000800 */
[----:B0-----:R-:W-:Y:S02]  /*6bf0*/  IMAD.MOV R6, RZ, RZ, -R22 ;  /* 0x000000ffff067224 */ /* 0x001fe400078e0a16 */
[----:B------:R-:W-:Y:S02]  /*6c00*/  IMAD.IADD R5, R5, 0x1, R7 ;  /* 0x0000000105057824 */ /* 0x000fe400078e0207 */
[----:B-1----:R-:W-:Y:S01]  /*6c10*/  IMAD R15, R20, R6, R15 ;  /* 0x00000006140f7224 */ /* 0x002fe200078e020f */
[----:B--2---:R-:W-:Y:S01]  /*6c20*/  I2FP.F32.U32 R6, R13 ;  /* 0x0000000d00067245 */ /* 0x004fe20000201000 */
[----:B------:R-:W0:Y:S01]  /*6c30*/  LDC R20, c[0x0][0x148] ;  /* 0x00005200ff147b82 */ /* 0x000e220000000800 */
[--C-:B------:R-:W-:Y:S02]  /*6c40*/  SHF.R.U64 R21, R4, UR4, R5.reuse ;  /* 0x0000000404157c19 */ /* 0x100fe40008001205 */
[----:B------:R-:W-:Y:S01]  /*6c50*/  SHF.R.U32.HI R4, RZ, UR4, R5 ;  /* 0x00000004ff047c19 */ /* 0x000fe20008011605 */
[----:B------:R-:W-:Y:S01]  /*6c60*/  FMUL R6, R6, UR5 ;  /* 0x0000000506067c20 */ /* 0x000fe20008400000 */
[----:B------:R-:W-:-:S02]  /*6c70*/  ULDC UR4, c[0x0][0x608] ;  /* 0x0001820000047ab9 */ /* 0x000fc40000000800 */
[--C-:B------:R-:W-:Y:S01]  /*6c80*/  SHF.R.U64 R23, R21, UR4, R4.reuse ;  /* 0x0000000415177c19 */ /* 0x100fe20008001204 */
[----:B------:R1:W2:Y:S01]  /*6c90*/  F2I.U32.TRUNC.NTZ R24, R6 ;  /* 0x0000000600187305 */ /* 0x0002a2000020f000 */
[----:B------:R-:W-:Y:S01]  /*6ca0*/  SHF.R.U32.HI R4, RZ, UR4, R4 ;  /* 0x00000004ff047c19 */ /* 0x000fe20008011604 */
[----:B------:R-:W-:-:S03]  /*6cb0*/  ULDC UR4, c[0x0][0x658] ;  /* 0x0001960000047ab9 */ /* 0x000fc60000000800 */
[--C-:B------:R-:W-:Y:S02]  /*6cc0*/  SHF.R.U64 R22, R23, UR4, R4.reuse ;  /* 0x0000000417167c19 */ /* 0x100fe40008001204 */
[----:B------:R-:W-:-:S03]  /*6cd0*/  SHF.R.U32.HI R25, RZ, UR4, R4 ;  /* 0x00000004ff197c19 */ /* 0x000fc60008011604 */
[----:B------:R-:W-:Y:S02]  /*6ce0*/  IMAD.MOV.U32 R4, RZ, RZ, R22 ;  /* 0x000000ffff047224 */ /* 0x000fe400078e0016 */
[----:B------:R-:W-:Y:S01]  /*6cf0*/  IMAD.MOV.U32 R5, RZ, RZ, R25 ;  /* 0x000000ffff057224 */ /* 0x000fe200078e0019 */
[----:B-1----:R-:W-:Y:S06]  /*6d00*/  @!P0 BRA `(.L_x_143) ;  /* 0x0000000000288947 */ /* 0x002fec0003800000 */
        /* <DEDUP_REMOVED lines=10> */
.L_x_143:
[----:B------:R-:W-:Y:S01]  /*6db0*/  ISETP.NE.AND P0, PT, R2, 0x1, PT ;  /* 0x000000010200780c */ /* 0x000fe20003f05270 */
[----:B------:R-:W-:Y:S01]  /*6dc0*/  ULDC UR4, c[0x0][0x648] ;  /* 0x0001920000047ab9 */ /* 0x000fe20000000800 */
[----:B------:R-:W-:Y:S01]  /*6dd0*/  LOP3.LUT R23, R23, UR17, RZ, 0xc0, !PT ;  /* 0x0000001117177c12 */ /* 0x000fe2000f8ec0ff */
[----:B--2---:R-:W-:Y:S01]  /*6de0*/  IMAD.MOV R24, RZ, RZ, -R24 ;  /* 0x000000ffff187224 */ /* 0x004fe200078e0a18 */
[----:B------:R-:W-:Y:S01]  /*6df0*/  SHF.R.U64 R4, R4, UR4, R5 ;  /* 0x0000000404047c19 */ /* 0x000fe20008001205 */
[----:B------:R-:W-:Y:S01]  /*6e00*/  ULDC UR4, c[0x0][0x638] ;  /* 0x00018e0000047ab9 */ /* 0x000fe20000000800 */
[----:B------:R-:W-:Y:S01]  /*6e10*/  LOP3.LUT R21, R21, UR16, RZ, 0xc0, !PT ;  /* 0x0000001015157c12 */ /* 0x000fe2000f8ec0ff */
[----:B------:R-:W-:Y:S01]  /*6e20*/  ULDC UR5, c[0x0][0x610] ;  /* 0x0001840000057ab9 */ /* 0x000fe20000000800 */
[----:B------:R-:W-:Y:S02]  /*6e30*/  IMAD.MOV.U32 R6, RZ, RZ, R14 ;  /* 0x000000ffff067224 */ /* 0x000fe400078e000e */
[----:B------:R-:W-:-:S02]  /*6e40*/  IMAD.MOV R5, RZ, RZ, -R4 ;  /* 0x000000ffff057224 */ /* 0x000fc400078e0a04 */
[----:B------:R-:W-:Y:S02]  /*6e50*/  IMAD R4, R4, UR18, R23 ;  /* 0x0000001204047c24 */ /* 0x000fe4000f8e0217 */
[----:B0-----:R-:W-:Y:S02]  /*6e60*/  @P0 IMAD R15, R20, R24, R13 ;  /* 0x00000018140f0224 */ /* 0x001fe400078e020d */
[----:B------:R-:W-:Y:S01]  /*6e70*/  IMAD R22, R5, UR4, R22 ;  /* 0x0000000405167c24 */ /* 0x000fe2000f8e0216 */
[----:B------:R-:W-:Y:S01]  /*6e80*/  ULDC UR4, c[0x0][0x600] ;  /* 0x0001800000047ab9 */ /* 0x000fe20000000800 */
[----:B------:R-:W-:Y:S02]  /*6e90*/  IMAD R15, R4, UR5, R15 ;  /* 0x00000005040f7c24 */ /* 0x000fe4000f8e020f */
[----:B------:R-:W-:Y:S02]  /*6ea0*/  IMAD R22, R22, UR4, R21 ;  /* 0x0000000416167c24 */ /* 0x000fe4000f8e0215 */
[----:B------:R-:W-:-:S03]  /*6eb0*/  IMAD.MOV.U32 R4, RZ, RZ, 0x1 ;  /* 0x00000001ff047424 */ /* 0x000fc600078e00ff */
[----:B------:R-:W-:Y:S02]  /*6ec0*/  SEL R20, R22, R15, !P0 ;  /* 0x0000000f16147207 */ /* 0x000fe40004000000 */
[----:B------:R-:W-:-:S07]  /*6ed0*/  SEL R13, R15, R22, !P0 ;  /* 0x000000160f0d7207 */ /* 0x000fce0004000000 */
.L_x_141:
[----:B------:R-:W-:Y:S05]  /*6ee0*/  BSYNC B1 ;  /* 0x0000000000017941 */ /* 0x000fea0003800000 */
.L_x_140:
[----:B------:R-:W-:-:S13]  /*6ef0*/  LOP3.LUT P0, RZ, R4, 0xff, RZ, 0xc0, !PT ;  /* 0x000000ff04ff7812 */ /* 0x000fda000780c0ff */
[----:B------:R-:W-:Y:S05]  /*6f00*/  @P0 BRA `(.L_x_144) ;  /* 0xfffffff4003c0947 */ /* 0x000fea000383ffff */
[----:B------:R-:W-:Y:S05]  /*6f10*/  BSYNC B0 ;  /* 0x0000000000007941 */ /* 0x000fea0003800000 */
.L_x_133:
[----:B------:R-:W-:-:S03]  /*6f20*/  UMOV UR4, 0xffffffff ;  /* 0xffffffff00047882 */ /* 0x000fc60000000000 */
[----:B------:R-:W-:Y:S05]  /*6f30*/  BRA.DIV UR4, `(.L_x_145) ;  /* 0x0000000e04c47947 */ /* 0x000fea000b800000 */
[----:B------:R-:W-:-:S13]  /*6f40*/  ELECT P6, URZ, PT ;  /* 0x00000000003f782f */ /* 0x000fda00038c0000 */
.L_x_178:
[----:B------:R-:W-:Y:S04]  /*6f50*/  BSSY B0, `(.L_x_146) ;  /* 0x00000d6000007945 */ /* 0x000fe80003800000 */
[----:B------:R-:W-:Y:S05]  /*6f60*/  @!P6 BRA `(.L_x_147) ;  /* 0x0000000c0050e947 */ /* 0x000fea0003800000 */
[----:B------:R-:W-:-:S04]  /*6f70*/  LOP3.LUT R19, R19, 0x2, RZ, 0xfc, !PT ;  /* 0x0000000213137812 */ /* 0x000fc800078efcff */
[----:B------:R-:W-:-:S13]  /*6f80*/  ISETP.NE.AND P0, PT, R19, 0x3, PT ;  /* 0x000000031300780c */ /* 0x000fda0003f05270 */
[----:B------:R-:W-:Y:S05]  /*6f90*/  @!P0 BRA `(.L_x_148) ;  /* 0x0000000000048947 */ /* 0x000fea0003800000 */
[----:B------:R-:W-:Y:S01]  /*6fa0*/  BPT.TRAP 0x1 ;  /* 0x000000040000795c */ /* 0x000fe20000300000 */
.L_x_148:
[----:B------:R-:W0:Y:S01]  /*6fb0*/  S2R R5, SR_CgaCtaId ;  /* 0x0000000000057919 */ /* 0x000e220000008800 */
[----:B------:R-:W-:Y:S02]  /*6fc0*/  MOV R2, 0x400 ;  /* 0x0000040000027802 */ /* 0x000fe40000000f00 */
[----:B------:R-:W-:Y:S02]  /*6fd0*/  SHF.L.U32 R4, R0, 0x1f, RZ ;  /* 0x0000001f00047819 */ /* 0x000fe400000006ff */
[----:B0-----:R-:W-:-:S05]  /*6fe0*/  LEA R2, R5, R2, 0x18 ;  /* 0x0000000205027211 */ /* 0x001fca00078ec0ff */
[----:B------:R-:W-:-:S04]  /*6ff0*/  VIADD R2, R2, 0xb8 ;  /* 0x000000b802027836 */ /* 0x000fc80000000000 */
[C---:B------:R-:W-:Y:S02]  /*7000*/  IMAD R7, R3.reuse, 0x8, R2 ;  /* 0x0000000803077824 */ /* 0x040fe400078e0202 */
[----:B------:R-:W-:Y:S02]  /*7010*/  VIADD R3, R3, 0x1 ;  /* 0x0000000103037836 */ /* 0x000fe40000000000 */
[----:B------:R-:W0:Y:S03]  /*7020*/  SYNCS.PHASECHK.TRANS64.TRYWAIT P0, [R7+URZ], R4 ;  /* 0x00000004070075a7 */ /* 0x000e26000800017f */
[----:B------:R-:W-:-:S04]  /*7030*/  ISETP.NE.AND P1, PT, R3, 0x17, PT ;  /* 0x000000170300780c */ /* 0x000fc80003f25270 */
[----:B------:R-:W-:Y:S02]  /*7040*/  SEL R5, RZ, 0x1, P1 ;  /* 0x00000001ff057807 */ /* 0x000fe40000800000 */
[----:B------:R-:W-:Y:S02]  /*7050*/  SEL R3, R3, RZ, P1 ;  /* 0x000000ff03037207 */ /* 0x000fe40000800000 */
[----:B------:R-:W-:-:S03]  /*7060*/  LOP3.LUT R6, R0, R5, RZ, 0x3c, !PT ;  /* 0x0000000500067212 */ /* 0x000fc600078e3cff */
[----:B------:R-:W-:Y:S01]  /*7070*/  IMAD R8, R3, 0x8, R2 ;  /* 0x0000000803087824 */ /* 0x000fe200078e0202 */
[----:B------:R-:W-:Y:S01]  /*7080*/  SHF.L.U32 R5, R6, 0x1f, RZ ;  /* 0x0000001f06057819 */ /* 0x000fe200000006ff */
[----:B0-----:R-:W-:Y:S06]  /*7090*/  @!P0 BRA `(.L_x_149) ;  /* 0x0000000c008c8947 */ /* 0x001fec0003800000 */
.L_x_179:
[----:B------:R-:W1:Y:S01]  /*70a0*/  SYNCS.PHASECHK.TRANS64.TRYWAIT P0, [R8+URZ], R5 ;  /* 0x00000005080075a7 */ /* 0x000e62000800017f */
[----:B------:R-:W-:-:S05]  /*70b0*/  VIADD R0, R3, 0x1 ;  /* 0x0000000103007836 */ /* 0x000fca0000000000 */
[----:B------:R-:W-:-:S04]  /*70c0*/  ISETP.NE.AND P1, PT, R0, 0x17, PT ;  /* 0x000000170000780c */ /* 0x000fc80003f25270 */
[----:B------:R-:W-:Y:S02]  /*70d0*/  SEL R3, RZ, 0x1, P1 ;  /* 0x00000001ff037807 */ /* 0x000fe40000800000 */
[----:B0-----:R-:W-:Y:S02]  /*70e0*/  SEL R7, R0, RZ, P1 ;  /* 0x000000ff00077207 */ /* 0x001fe40000800000 */
[----:B------:R-:W-:-:S03]  /*70f0*/  LOP3.LUT R6, R6, R3, RZ, 0x3c, !PT ;  /* 0x0000000306067212 */ /* 0x000fc600078e3cff */
[----:B------:R-:W-:Y:S01]  /*7100*/  IMAD R9, R7, 0x8, R2 ;  /* 0x0000000807097824 */ /* 0x000fe200078e0202 */
[----:B------:R-:W-:Y:S01]  /*7110*/  SHF.L.U32 R4, R6, 0x1f, RZ ;  /* 0x0000001f06047819 */ /* 0x000fe200000006ff */
[----:B-1----:R-:W-:Y:S06]  /*7120*/  @!P0 BRA `(.L_x_150) ;  /* 0x0000000c007c8947 */ /* 0x002fec0003800000 */
.L_x_180:
[----:B------:R-:W1:Y:S01]  /*7130*/  SYNCS.PHASECHK.TRANS64.TRYWAIT P0, [R9+URZ], R4 ;  /* 0x00000004090075a7 */ /* 0x000e62000800017f */
[----:B------:R-:W-:-:S05]  /*7140*/  VIADD R0, R7, 0x1 ;  /* 0x0000000107007836 */ /* 0x000fca0000000000 */
[----:B------:R-:W-:-:S04]  /*7150*/  ISETP.NE.AND P1, PT, R0, 0x17, PT ;  /* 0x000000170000780c */ /* 0x000fc80003f25270 */
[----:B------:R-:W-:Y:S02]  /*7160*/  SEL R3, RZ, 0x1, P1 ;  /* 0x00000001ff037807 */ /* 0x000fe40000800000 */
[----:B------:R-:W-:Y:S02]  /*7170*/  SEL R7, R0, RZ, P1 ;  /* 0x000000ff00077207 */ /* 0x000fe40000800000 */
[----:B------:R-:W-:-:S03]  /*7180*/  LOP3.LUT R6, R6, R3, RZ, 0x3c, !PT ;  /* 0x0000000306067212 */ /* 0x000fc600078e3cff */
[----:B0-----:R-:W-:Y:S01]  /*7190*/  IMAD R8, R7, 0x8, R2 ;  /* 0x0000000807087824 */ /* 0x001fe200078e0202 */
[----:B------:R-:W-:Y:S01]  /*71a0*/  SHF.L.U32 R5, R6, 0x1f, RZ ;  /* 0x0000001f06057819 */ /* 0x000fe200000006ff */
[----:B-1----:R-:W-:Y:S06]  /*71b0*/  @!P0 BRA `(.L_x_151) ;  /* 0x0000000c006c8947 */ /* 0x002fec0003800000 */
.L_x_181:
        /* <DEDUP_REMOVED lines=9> */
.L_x_182:
        /* <DEDUP_REMOVED lines=9> */
.L_x_183:
        /* <DEDUP_REMOVED lines=9> */
.L_x_184:
        /* <DEDUP_REMOVED lines=9> */
.L_x_185:
        /* <DEDUP_REMOVED lines=9> */
.L_x_186:
        /* <DEDUP_REMOVED lines=9> */
.L_x_187:
        /* <DEDUP_REMOVED lines=9> */
.L_x_188:
        /* <DEDUP_REMOVED lines=9> */
.L_x_189:
        /* <DEDUP_REMOVED lines=9> */
.L_x_190:
        /* <DEDUP_REMOVED lines=9> */
.L_x_191:
        /* <DEDUP_REMOVED lines=9> */
.L_x_192:
        /* <DEDUP_REMOVED lines=9> */
.L_x_193:
        /* <DEDUP_REMOVED lines=9> */
.L_x_194:
        /* <DEDUP_REMOVED lines=9> */
.L_x_195:
        /* <DEDUP_REMOVED lines=9> */
.L_x_196:
        /* <DEDUP_REMOVED lines=9> */
.L_x_197:
        /* <DEDUP_REMOVED lines=9> */
.L_x_198:
[----:B------:R-:W1:Y:S01]  /*7b50*/  SYNCS.PHASECHK.TRANS64.TRYWAIT P0, [R9+URZ], R4 ;  /* 0x00000004090075a7 */ /* 0x000e62000800017f */
[----:B------:R-:W-:-:S05]  /*7b60*/  VIADD R0, R7, 0x1 ;  /* 0x0000000107007836 */ /* 0x000fca0000000000 */
[----:B------:R-:W-:-:S04]  /*7b70*/  ISETP.NE.AND P1, PT, R0, 0x17, PT ;  /* 0x000000170000780c */ /* 0x000fc80003f25270 */
[----:B------:R-:W-:Y:S02]  /*7b80*/  SEL R3, RZ, 0x1, P1 ;  /* 0x00000001ff037807 */ /* 0x000fe40000800000 */
[----:B------:R-:W-:Y:S02]  /*7b90*/  SEL R7, R0, RZ, P1 ;  /* 0x000000ff00077207 */ /* 0x000fe40000800000 */
[----:B------:R-:W-:-:S03]  /*7ba0*/  LOP3.LUT R11, R6, R3, RZ, 0x3c, !PT ;  /* 0x00000003060b7212 */ /* 0x000fc600078e3cff */
[----:B------:R-:W-:Y:S01]  /*7bb0*/  IMAD R6, R7, 0x8, R2 ;  /* 0x0000000807067824 */ /* 0x000fe200078e0202 */
[----:B0-----:R-:W-:Y:S01]  /*7bc0*/  SHF.L.U32 R5, R11, 0x1f, RZ ;  /* 0x0000001f0b057819 */ /* 0x001fe200000006ff */
[----:B-1----:R-:W-:Y:S06]  /*7bd0*/  @!P0 BRA `(.L_x_169) ;  /* 0x00000008004c8947 */ /* 0x002fec0003800000 */
.L_x_199:
[----:B------:R-:W1:Y:S01]  /*7be0*/  SYNCS.PHASECHK.TRANS64.TRYWAIT P0, [R6+URZ], R5 ;  /* 0x00000005060075a7 */ /* 0x000e62000800017f */
[----:B------:R-:W-:-:S05]  /*7bf0*/  VIADD R0, R7, 0x1 ;  /* 0x0000000107007836 */ /* 0x000fca0000000000 */
[----:B------:R-:W-:-:S04]  /*7c00*/  ISETP.NE.AND P1, PT, R0, 0x17, PT ;  /* 0x000000170000780c */ /* 0x000fc80003f25270 */
[----:B0-----:R-:W-:Y:S02]  /*7c10*/  SEL R4, RZ, 0x1, P1 ;  /* 0x00000001ff047807 */ /* 0x001fe40000800000 */
[----:B------:R-:W-:Y:S02]  /*7c20*/  SEL R3, R0, RZ, P1 ;  /* 0x000000ff00037207 */ /* 0x000fe40000800000 */
[----:B------:R-:W-:Y:S01]  /*7c30*/  LOP3.LUT R0, R11, R4, RZ, 0x3c, !PT ;  /* 0x000000040b007212 */ /* 0x000fe200078e3cff */
[----:B-1----:R-:W-:Y:S06]  /*7c40*/  @!P0 BRA `(.L_x_170) ;  /* 0x0000000800448947 */ /* 0x002fec0003800000 */
.L_x_200:
[----:B------:R-:W-:Y:S01]  /*7c50*/  IMAD R3, R3, 0x8, R2 ;  /* 0x0000000803037824 */ /* 0x000fe200078e0202 */
[----:B------:R-:W-:-:S07]  /*7c60*/  SHF.L.U32 R0, R0, 0x1f, RZ ;  /* 0x0000001f00007819 */ /* 0x000fce00000006ff */
.L_x_171:
[----:B-1----:R1:W2:Y:S02]  /*7c70*/  SYNCS.PHASECHK.TRANS64.TRYWAIT P0, [R3+URZ], R0 ;  /* 0x00000000030075a7 */ /* 0x0022a4000800017f */
[----:B--2---:R-:W-:Y:S05]  /*7c80*/  @!P0 NANOSLEEP.SYNCS 0x989680 ;  /* 0x009896800000895d */ /* 0x004fea0003900000 */
[----:B------:R-:W2:Y:S02]  /*7c90*/  @!P0 SYNCS.PHASECHK.TRANS64 P0, [R3+URZ], R0 ;  /* 0x00000000030085a7 */ /* 0x000ea4000800007f */
[----:B--2---:R-:W-:Y:S05]  /*7ca0*/  @!P0 BRA `(.L_x_171) ;  /* 0xfffffffc00f08947 */ /* 0x004fea000383ffff */
.L_x_147:
[----:B------:R-:W-:Y:S05]  /*7cb0*/  BSYNC B0 ;  /* 0x0000000000007941 */ /* 0x000fea0003800000 */
.L_x_146:
[----:B------:R-:W-:Y:S05]  /*7cc0*/  EXIT ;  /* 0x000000000000794d */ /* 0x000fea0003800000 */
.L_x_22:
[----:B---3--:R3:W4:Y:S02]  /*7cd0*/  SYNCS.PHASECHK.TRANS64.TRYWAIT P1, [R3+URZ], R0 ;  /* 0x00000000030075a7 */ /* 0x008724000802017f */
[----:B----4-:R-:W-:Y:S05]  /*7ce0*/  @!P1 NANOSLEEP.SYNCS 0x989680 ;  /* 0x009896800000995d */ /* 0x010fea0003900000 */
[----:B------:R-:W4:Y:S02]  /*7cf0*/  @!P1 SYNCS.PHASECHK.TRANS64 P1, [R3+URZ], R0 ;  /* 0x00000000030095a7 */ /* 0x000f24000802007f */
[----:B----4-:R-:W-:Y:S05]  /*7d00*/  @!P1 BRA `(.L_x_22) ;  /* 0xfffffffc00f09947 */ /* 0x010fea000383ffff */
[----:B------:R-:W-:Y:S05]  /*7d10*/  BRA `(.L_x_21) ;  /* 0xffffff9800907947 */ /* 0x000fea000383ffff */
.L_x_27:
[----:B-1----:R-:W-:-:S04]  /*7d20*/  IMAD.U32 R6, RZ, RZ, UR7 ;  /* 0x00000007ff067e24 */ /* 0x002fc8000f8e00ff */
[----:B------:R1:W2:Y:S03]  /*7d30*/  SYNCS.PHASECHK.TRANS64.TRYWAIT P1, [R6+URZ], R5 ;  /* 0x00000005060075a7 */ /* 0x0002a6000802017f */
[----:B--2---:R-:W-:Y:S05]  /*7d40*/  @!P1 NANOSLEEP.SYNCS 0x989680 ;  /* 0x009896800000995d */ /* 0x004fea0003900000 */
[----:B------:R-:W2:Y:S02]  /*7d50*/  @!P1 SYNCS.PHASECHK.TRANS64 P1, [R6+URZ], R5 ;  /* 0x00000005060095a7 */ /* 0x000ea4000802007f */
[----:B--2---:R-:W-:Y:S05]  /*7d60*/  @!P1 BRA `(.L_x_27) ;  /* 0xfffffffc00ec9947 */ /* 0x004fea000383ffff */
[----:B------:R-:W-:Y:S05]  /*7d70*/  BRA `(.L_x_26) ;  /* 0xffffff9c00847947 */ /* 0x000fea000383ffff */
.L_x_134:
[----:B------:R-:W-:Y:S01]  /*7d80*/  BSSY B1, `(.L_x_172) ;  /* 0x0000006000017945 */ /* 0x000fe20003800000 */
[----:B------:R-:W-:-:S07]  /*7d90*/  IMAD.MOV.U32 R15, RZ, RZ, -0x1 ;  /* 0xffffffffff0f7424 */ /* 0x000fce00078e00ff */
[----:B------:R-:W-:Y:S05]  /*7da0*/  WARPSYNC.COLLECTIVE R15, `(.L_x_173) ;  /* 0x000000000f0c7348 */ /* 0x000fea0003c00000 */
[----:B------:R-:W-:Y:S02]  /*7db0*/  ELECT P6, UR62, PT ;  /* 0x00000000003e782f */ /* 0x000fe400038c0000 */
[----:B------:R-:W-:Y:S01]  /*7dc0*/  MOV R14, UR62 ;  /* 0x0000003e000e7c02 */ /* 0x000fe20008000f00 */
[----:B------:R-:W-:Y:S10]  /*7dd0*/  ENDCOLLECTIVE ;  /* 0x000000000000791b */ /* 0x000ff40003800000 */
.L_x_173:
[----:B------:R-:W-:Y:S05]  /*7de0*/  BSYNC B1 ;  /* 0x0000000000017941 */ /* 0x000fea0003800000 */
.L_x_172:
[----:B------:R-:W-:Y:S05]  /*7df0*/  BRA `(.L_x_174) ;  /* 0xffffffe4008c7947 */ /* 0x000fea000383ffff */
.L_x_137:
[----:B0-----:R0:W1:Y:S02]  /*7e00*/  SYNCS.PHASECHK.TRANS64.TRYWAIT P0, [R20+URZ+0xb8], R7 ;  /* 0x0000b807140075a7 */ /* 0x001064000800017f */
[----:B-1----:R-:W-:Y:S05]  /*7e10*/  @!P0 NANOSLEEP.SYNCS 0x989680 ;  /* 0x009896800000895d */ /* 0x002fea0003900000 */
[----:B------:R-:W1:Y:S02]  /*7e20*/  @!P0 SYNCS.PHASECHK.TRANS64 P0, [R20+URZ+0xb8], R7 ;  /* 0x0000b807140085a7 */ /* 0x000e64000800007f */
[----:B-1----:R-:W-:Y:S05]  /*7e30*/  @!P0 BRA `(.L_x_137) ;  /* 0xfffffffc00f08947 */ /* 0x002fea000383ffff */
[----:B------:R-:W-:Y:S05]  /*7e40*/  BRA `(.L_x_175) ;  /* 0xffffffe400c87947 */ /* 0x000fea000383ffff */
.L_x_145:
[----:B------:R-:W-:Y:S01]  /*7e50*/  BSSY B0, `(.L_x_176) ;  /* 0x0000006000007945 */ /* 0x000fe20003800000 */
[----:B------:R-:W-:-:S07]  /*7e60*/  IMAD.MOV.U32 R15, RZ, RZ, -0x1 ;  /* 0xffffffffff0f7424 */ /* 0x000fce00078e00ff */
[----:B------:R-:W-:Y:S05]  /*7e70*/  WARPSYNC.COLLECTIVE R15, `(.L_x_177) ;  /* 0x000000000f0c7348 */ /* 0x000fea0003c00000 */
[----:B------:R-:W-:Y:S02]  /*7e80*/  ELECT P6, UR62, PT ;  /* 0x00000000003e782f */ /* 0x000fe400038c0000 */
[----:B------:R-:W-:Y:S01]  /*7e90*/  MOV R14, UR62 ;  /* 0x0000003e000e7c02 */ /* 0x000fe20008000f00 */
[----:B------:R-:W-:Y:S10]  /*7ea0*/  ENDCOLLECTIVE ;  /* 0x000000000000791b */ /* 0x000ff40003800000 */
.L_x_177:
[----:B------:R-:W-:Y:S05]  /*7eb0*/  BSYNC B0 ;  /* 0x0000000000007941 */ /* 0x000fea0003800000 */
.L_x_176:
[----:B------:R-:W-:Y:S05]  /*7ec0*/  BRA `(.L_x_178) ;  /* 0xfffffff000207947 */ /* 0x000fea000383ffff */
.L_x_149:
[----:B0-----:R0:W1:Y:S02]  /*7ed0*/  SYNCS.PHASECHK.TRANS64.TRYWAIT P0, [R7+URZ], R4 ;  /* 0x00000004070075a7 */ /* 0x001064000800017f */
[----:B-1----:R-:W-:Y:S05]  /*7ee0*/  @!P0 NANOSLEEP.SYNCS 0x989680 ;  /* 0x009896800000895d */ /* 0x002fea0003900000 */
[----:B------:R-:W1:Y:S02]  /*7ef0*/  @!P0 SYNCS.PHASECHK.TRANS64 P0, [R7+URZ], R4 ;  /* 0x00000004070085a7 */ /* 0x000e64000800007f */
[----:B-1----:R-:W-:Y:S05]  /*7f00*/  @!P0 BRA `(.L_x_149) ;  /* 0xfffffffc00f08947 */ /* 0x002fea000383ffff */
[----:B------:R-:W-:Y:S05]  /*7f10*/  BRA `(.L_x_179) ;  /* 0xfffffff000607947 */ /* 0x000fea000383ffff */
.L_x_150:
[----:B0-----:R0:W1:Y:S02]  /*7f20*/  SYNCS.PHASECHK.TRANS64.TRYWAIT P0, [R8+URZ], R5 ;  /* 0x00000005080075a7 */ /* 0x001064000800017f */
[----:B-1----:R-:W-:Y:S05]  /*7f30*/  @!P0 NANOSLEEP.SYNCS 0x989680 ;  /* 0x009896800000895d */ /* 0x002fea0003900000 */
[----:B------:R-:W1:Y:S02]  /*7f40*/  @!P0 SYNCS.PHASECHK.TRANS64 P0, [R8+URZ], R5 ;  /* 0x00000005080085a7 */ /* 0x000e64000800007f */
[----:B-1----:R-:W-:Y:S05]  /*7f50*/  @!P0 BRA `(.L_x_150) ;  /* 0xfffffffc00f08947 */ /* 0x002fea000383ffff */
[----:B------:R-:W-:Y:S05]  /*7f60*/  BRA `(.L_x_180) ;  /* 0xfffffff000707947 */ /* 0x000fea000383ffff */
.L_x_151:
[----:B0-----:R0:W1:Y:S02]  /*7f70*/  SYNCS.PHASECHK.TRANS64.TRYWAIT P0, [R9+URZ], R4 ;  /* 0x00000004090075a7 */ /* 0x001064000800017f */
[----:B-1----:R-:W-:Y:S05]  /*7f80*/  @!P0 NANOSLEEP.SYNCS 0x989680 ;  /* 0x009896800000895d */ /* 0x002fea0003900000 */
[----:B------:R-:W1:Y:S02]  /*7f90*/  @!P0 SYNCS.PHASECHK.TRANS64 P0, [R9+URZ], R4 ;  /* 0x00000004090085a7 */ /* 0x000e64000800007f */
[----:B-1----:R-:W-:Y:S05]  /*7fa0*/  @!P0 BRA `(.L_x_151) ;  /* 0xfffffffc00f08947 */ /* 0x002fea000383ffff */
[----:B------:R-:W-:Y:S05]  /*7fb0*/  BRA `(.L_x_181) ;  /* 0xfffffff000807947 */ /* 0x000fea000383ffff */
.L_x_152:
[----:B0-----:R0:W1:Y:S02]  /*7fc0*/  SYNCS.PHASECHK.TRANS64.TRYWAIT P0, [R8+URZ], R5 ;  /* 0x00000005080075a7 */ /* 0x001064000800017f */
[----:B-1----:R-:W-:Y:S05]  /*7fd0*/  @!P0 NANOSLEEP.SYNCS 0x989680 ;  /* 0x009896800000895d */ /* 0x002fea0003900000 */
[----:B------:R-:W1:Y:S02]  /*7fe0*/  @!P0 SYNCS.PHASECHK.TRANS64 P0, [R8+URZ], R5 ;  /* 0x00000005080085a7 */ /* 0x000e64000800007f */
[----:B-1----:R-:W-:Y:S05]  /*7ff0*/  @!P0 BRA `(.L_x_152) ;  /* 0xfffffffc00f08947 */ /* 0x002fea000383ffff */
[----:B------:R-:W-:Y:S05]  /*8000*/  BRA `(.L_x_182) ;  /* 0xfffffff000907947 */ /* 0x000fea000383ffff */
.L_x_153:
[----:B0-----:R0:W1:Y:S02]  /*8010*/  SYNCS.PHASECHK.TRANS64.TRYWAIT P0, [R9+URZ], R4 ;  /* 0x00000004090075a7 */ /* 0x001064000800017f */
[----:B-1----:R-:W-:Y:S05]  /*8020*/  @!P0 NANOSLEEP.SYNCS 0x989680 ;  /* 0x009896800000895d */ /* 0x002fea0003900000 */
[----:B------:R-:W1:Y:S02]  /*8030*/  @!P0 SYNCS.PHASECHK.TRANS64 P0, [R9+URZ], R4 ;  /* 0x00000004090085a7 */ /* 0x000e64000800007f */
[----:B-1----:R-:W-:Y:S05]  /*8040*/  @!P0 BRA `(.L_x_153) ;  /* 0xfffffffc00f08947 */ /* 0x002fea000383ffff */
[----:B------:R-:W-:Y:S05]  /*8050*/  BRA `(.L_x_183) ;  /* 0xfffffff000a07947 */ /* 0x000fea000383ffff */
.L_x_154:
[----:B0-----:R0:W1:Y:S02]  /*8060*/  SYNCS.PHASECHK.TRANS64.TRYWAIT P0, [R8+URZ], R5 ;  /* 0x00000005080075a7 */ /* 0x001064000800017f */
[----:B-1----:R-:W-:Y:S05]  /*8070*/  @!P0 NANOSLEEP.SYNCS 0x989680 ;  /* 0x009896800000895d */ /* 0x002fea0003900000 */
[----:B------:R-:W1:Y:S02]  /*8080*/  @!P0 SYNCS.PHASECHK.TRANS64 P0, [R8+URZ], R5 ;  /* 0x00000005080085a7 */ /* 0x000e64000800007f */
[----:B-1----:R-:W-:Y:S05]  /*8090*/  @!P0 BRA `(.L_x_154) ;  /* 0xfffffffc00f08947 */ /* 0x002fea000383ffff */
[----:B------:R-:W-:Y:S05]  /*80a0*/  BRA `(.L_x_184) ;  /* 0xfffffff000b07947 */ /* 0x000fea000383ffff */
.L_x_155:
[----:B0-----:R0:W1:Y:S02]  /*80b0*/  SYNCS.PHASECHK.TRANS64.TRYWAIT P0, [R9+URZ], R4 ;  /* 0x00000004090075a7 */ /* 0x001064000800017f */
[----:B-1----:R-:W-:Y:S05]  /*80c0*/  @!P0 NANOSLEEP.SYNCS 0x989680 ;  /* 0x009896800000895d */ /* 0x002fea0003900000 */
[----:B------:R-:W1:Y:S02]  /*80d0*/  @!P0 SYNCS.PHASECHK.TRANS64 P0, [R9+URZ], R4 ;  /* 0x00000004090085a7 */ /* 0x000e64000800007f */
[----:B-1----:R-:W-:Y:S05]  /*80e0*/  @!P0 BRA `(.L_x_155) ;  /* 0xfffffffc00f08947 */ /* 0x002fea000383ffff */
[----:B------:R-:W-:Y:S05]  /*80f0*/  BRA `(.L_x_185) ;  /* 0xfffffff000c07947 */ /* 0x000fea000383ffff */
.L_x_156:
[----:B0-----:R0:W1:Y:S02]  /*8100*/  SYNCS.PHASECHK.TRANS64.TRYWAIT P0, [R8+URZ], R5 ;  /* 0x00000005080075a7 */ /* 0x001064000800017f */
[----:B-1----:R-:W-:Y:S05]  /*8110*/  @!P0 NANOSLEEP.SYNCS 0x989680 ;  /* 0x009896800000895d */ /* 0x002fea0003900000 */
[----:B------:R-:W1:Y:S02]  /*8120*/  @!P0 SYNCS.PHASECHK.TRANS64 P0, [R8+URZ], R5 ;  /* 0x00000005080085a7 */ /* 0x000e64000800007f */
[----:B-1----:R-:W-:Y:S05]  /*8130*/  @!P0 BRA `(.L_x_156) ;  /* 0xfffffffc00f08947 */ /* 0x002fea000383ffff */
[----:B------:R-:W-:Y:S05]  /*8140*/  BRA `(.L_x_186) ;  /* 0xfffffff000d07947 */ /* 0x000fea000383ffff */
.L_x_157:
[----:B0-----:R0:W1:Y:S02]  /*8150*/  SYNCS.PHASECHK.TRANS64.TRYWAIT P0, [R9+URZ], R4 ;  /* 0x00000004090075a7 */ /* 0x001064000800017f */
[----:B-1----:R-:W-:Y:S05]  /*8160*/  @!P0 NANOSLEEP.SYNCS 0x989680 ;  /* 0x009896800000895d */ /* 0x002fea0003900000 */
[----:B------:R-:W1:Y:S02]  /*8170*/  @!P0 SYNCS.PHASECHK.TRANS64 P0, [R9+URZ], R4 ;  /* 0x00000004090085a7 */ /* 0x000e64000800007f */
[----:B-1----:R-:W-:Y:S05]  /*8180*/  @!P0 BRA `(.L_x_157) ;  /* 0xfffffffc00f08947 */ /* 0x002fea000383ffff */
[----:B------:R-:W-:Y:S05]  /*8190*/  BRA `(.L_x_187) ;  /* 0xfffffff000e07947 */ /* 0x000fea000383ffff */
.L_x_158:
[----:B0-----:R0:W1:Y:S02]  /*81a0*/  SYNCS.PHASECHK.TRANS64.TRYWAIT P0, [R8+URZ], R5 ;  /* 0x00000005080075a7 */ /* 0x001064000800017f */
[----:B-1----:R-:W-:Y:S05]  /*81b0*/  @!P0 NANOSLEEP.SYNCS 0x989680 ;  /* 0x009896800000895d */ /* 0x002fea0003900000 */
[----:B------:R-:W1:Y:S02]  /*81c0*/  @!P0 SYNCS.PHASECHK.TRANS64 P0, [R8+URZ], R5 ;  /* 0x00000005080085a7 */ /* 0x000e64000800007f */
[----:B-1----:R-:W-:Y:S05]  /*81d0*/  @!P0 BRA `(.L_x_158) ;  /* 0xfffffffc00f08947 */ /* 0x002fea000383ffff */
[----:B------:R-:W-:Y:S05]  /*81e0*/  BRA `(.L_x_188) ;  /* 0xfffffff000f07947 */ /* 0x000fea000383ffff */
.L_x_159:
[----:B0-----:R0:W1:Y:S02]  /*81f0*/  SYNCS.PHASECHK.TRANS64.TRYWAIT P0, [R9+URZ], R4 ;  /* 0x00000004090075a7 */ /* 0x001064000800017f */
[----:B-1----:R-:W-:Y:S05]  /*8200*/  @!P0 NANOSLEEP.SYNCS 0x989680 ;  /* 0x009896800000895d */ /* 0x002fea0003900000 */
[----:B------:R-:W1:Y:S02]  /*8210*/  @!P0 SYNCS.PHASECHK.TRANS64 P0, [R9+URZ], R4 ;  /* 0x00000004090085a7 */ /* 0x000e64000800007f */
[----:B-1----:R-:W-:Y:S05]  /*8220*/  @!P0 BRA `(.L_x_159) ;  /* 0xfffffffc00f08947 */ /* 0x002fea000383ffff */
[----:B------:R-:W-:Y:S05]  /*8230*/  BRA `(.L_x_189) ;  /* 0xfffffff400007947 */ /* 0x000fea000383ffff */
.L_x_160:
[----:B0-----:R0:W1:Y:S02]  /*8240*/  SYNCS.PHASECHK.TRANS64.TRYWAIT P0, [R8+URZ], R5 ;  /* 0x00000005080075a7 */ /* 0x001064000800017f */
[----:B-1----:R-:W-:Y:S05]  /*8250*/  @!P0 NANOSLEEP.SYNCS 0x989680 ;  /* 0x009896800000895d */ /* 0x002fea0003900000 */
[----:B------:R-:W1:Y:S02]  /*8260*/  @!P0 SYNCS.PHASECHK.TRANS64 P0, [R8+URZ], R5 ;  /* 0x00000005080085a7 */ /* 0x000e64000800007f */
[----:B-1----:R-:W-:Y:S05]  /*8270*/  @!P0 BRA `(.L_x_160) ;  /* 0xfffffffc00f08947 */ /* 0x002fea000383ffff */
[----:B------:R-:W-:Y:S05]  /*8280*/  BRA `(.L_x_190) ;  /* 0xfffffff400107947 */ /* 0x000fea000383ffff */
.L_x_161:
[----:B0-----:R0:W1:Y:S02]  /*8290*/  SYNCS.PHASECHK.TRANS64.TRYWAIT P0, [R9+URZ], R4 ;  /* 0x00000004090075a7 */ /* 0x001064000800017f */
[----:B-1----:R-:W-:Y:S05]  /*82a0*/  @!P0 NANOSLEEP.SYNCS 0x989680 ;  /* 0x009896800000895d */ /* 0x002fea0003900000 */
[----:B------:R-:W1:Y:S02]  /*82b0*/  @!P0 SYNCS.PHASECHK.TRANS64 P0, [R9+URZ], R4 ;  /* 0x00000004090085a7 */ /* 0x000e64000800007f */
[----:B-1----:R-:W-:Y:S05]  /*82c0*/  @!P0 BRA `(.L_x_161) ;  /* 0xfffffffc00f08947 */ /* 0x002fea000383ffff */
[----:B------:R-:W-:Y:S05]  /*82d0*/  BRA `(.L_x_191) ;  /* 0xfffffff400207947 */ /* 0x000fea000383ffff */
.L_x_162:
[----:B0-----:R0:W1:Y:S02]  /*82e0*/  SYNCS.PHASECHK.TRANS64.TRYWAIT P0, [R8+URZ], R5 ;  /* 0x00000005080075a7 */ /* 0x001064000800017f */
[----:B-1----:R-:W-:Y:S05]  /*82f0*/  @!P0 NANOSLEEP.SYNCS 0x989680 ;  /* 0x009896800000895d */ /* 0x002fea0003900000 */
[----:B------:R-:W1:Y:S02]  /*8300*/  @!P0 SYNCS.PHASECHK.TRANS64 P0, [R8+URZ], R5 ;  /* 0x00000005080085a7 */ /* 0x000e64000800007f */
[----:B-1----:R-:W-:Y:S05]  /*8310*/  @!P0 BRA `(.L_x_162) ;  /* 0xfffffffc00f08947 */ /* 0x002fea000383ffff */
[----:B------:R-:W-:Y:S05]  /*8320*/  BRA `(.L_x_192) ;  /* 0xfffffff400307947 */ /* 0x000fea000383ffff */
.L_x_163:
[----:B0-----:R0:W1:Y:S02]  /*8330*/  SYNCS.PHASECHK.TRANS64.TRYWAIT P0, [R9+URZ], R4 ;  /* 0x00000004090075a7 */ /* 0x001064000800017f */
[----:B-1----:R-:W-:Y:S05]  /*8340*/  @!P0 NANOSLEEP.SYNCS 0x989680 ;  /* 0x009896800000895d */ /* 0x002fea0003900000 */
[----:B------:R-:W1:Y:S02]  /*8350*/  @!P0 SYNCS.PHASECHK.TRANS64 P0, [R9+URZ], R4 ;  /* 0x00000004090085a7 */ /* 0x000e64000800007f */
[----:B-1----:R-:W-:Y:S05]  /*8360*/  @!P0 BRA `(.L_x_163) ;  /* 0xfffffffc00f08947 */ /* 0x002fea000383ffff */
[----:B------:R-:W-:Y:S05]  /*8370*/  BRA `(.L_x_193) ;  /* 0xfffffff400407947 */ /* 0x000fea000383ffff */
.L_x_164:
[----:B0-----:R0:W1:Y:S02]  /*8380*/  SYNCS.PHASECHK.TRANS64.TRYWAIT P0, [R8+URZ], R5 ;  /* 0x00000005080075a7 */ /* 0x001064000800017f */
[----:B-1----:R-:W-:Y:S05]  /*8390*/  @!P0 NANOSLEEP.SYNCS 0x989680 ;  /* 0x009896800000895d */ /* 0x002fea0003900000 */
[----:B------:R-:W1:Y:S02]  /*83a0*/  @!P0 SYNCS.PHASECHK.TRANS64 P0, [R8+URZ], R5 ;  /* 0x00000005080085a7 */ /* 0x000e64000800007f */
[----:B-1----:R-:W-:Y:S05]  /*83b0*/  @!P0 BRA `(.L_x_164) ;  /* 0xfffffffc00f08947 */ /* 0x002fea000383ffff */
[----:B------:R-:W-:Y:S05]  /*83c0*/  BRA `(.L_x_194) ;  /* 0xfffffff400507947 */ /* 0x000fea000383ffff */
.L_x_165:
[----:B0-----:R0:W1:Y:S02]  /*83d0*/  SYNCS.PHASECHK.TRANS64.TRYWAIT P0, [R9+URZ], R4 ;  /* 0x00000004090075a7 */ /* 0x001064000800017f */
[----:B-1----:R-:W-:Y:S05]  /*83e0*/  @!P0 NANOSLEEP.SYNCS 0x989680 ;  /* 0x009896800000895d */ /* 0x002fea0003900000 */
[----:B------:R-:W1:Y:S02]  /*83f0*/  @!P0 SYNCS.PHASECHK.TRANS64 P0, [R9+URZ], R4 ;  /* 0x00000004090085a7 */ /* 0x000e64000800007f */
[----:B-1----:R-:W-:Y:S05]  /*8400*/  @!P0 BRA `(.L_x_165) ;  /* 0xfffffffc00f08947 */ /* 0x002fea000383ffff */
[----:B------:R-:W-:Y:S05]  /*8410*/  BRA `(.L_x_195) ;  /* 0xfffffff400607947 */ /* 0x000fea000383ffff */
.L_x_166:
[----:B0-----:R0:W1:Y:S02]  /*8420*/  SYNCS.PHASECHK.TRANS64.TRYWAIT P0, [R8+URZ], R5 ;  /* 0x00000005080075a7 */ /* 0x001064000800017f */
[----:B-1----:R-:W-:Y:S05]  /*8430*/  @!P0 NANOSLEEP.SYNCS 0x989680 ;  /* 0x009896800000895d */ /* 0x002fea0003900000 */
[----:B------:R-:W1:Y:S02]  /*8440*/  @!P0 SYNCS.PHASECHK.TRANS64 P0, [R8+URZ], R5 ;  /* 0x00000005080085a7 */ /* 0x000e64000800007f */
[----:B-1----:R-:W-:Y:S05]  /*8450*/  @!P0 BRA `(.L_x_166) ;  /* 0xfffffffc00f08947 */ /* 0x002fea000383ffff */
[----:B------:R-:W-:Y:S05]  /*8460*/  BRA `(.L_x_196) ;  /* 0xfffffff400707947 */ /* 0x000fea000383ffff */
.L_x_167:
[----:B0-----:R0:W1:Y:S02]  /*8470*/  SYNCS.PHASECHK.TRANS64.TRYWAIT P0, [R9+URZ], R4 ;  /* 0x00000004090075a7 */ /* 0x001064000800017f */
[----:B-1----:R-:W-:Y:S05]  /*8480*/  @!P0 NANOSLEEP.SYNCS 0x989680 ;  /* 0x009896800000895d */ /* 0x002fea0003900000 */
[----:B------:R-:W1:Y:S02]  /*8490*/  @!P0 SYNCS.PHASECHK.TRANS64 P0, [R9+URZ], R4 ;  /* 0x00000004090085a7 */ /* 0x000e64000800007f */
[----:B-1----:R-:W-:Y:S05]  /*84a0*/  @!P0 BRA `(.L_x_167) ;  /* 0xfffffffc00f08947 */ /* 0x002fea000383ffff */
[----:B------:R-:W-:Y:S05]  /*84b0*/  BRA `(.L_x_197) ;  /* 0xfffffff400807947 */ /* 0x000fea000383ffff */
.L_x_168:
[----:B0-----:R0:W1:Y:S02]  /*84c0*/  SYNCS.PHASECHK.TRANS64.TRYWAIT P0, [R8+URZ], R5 ;  /* 0x00000005080075a7 */ /* 0x001064000800017f */
[----:B-1----:R-:W-:Y:S05]  /*84d0*/  @!P0 NANOSLEEP.SYNCS 0x989680 ;  /* 0x009896800000895d */ /* 0x002fea0003900000 */
[----:B------:R-:W1:Y:S02]  /*84e0*/  @!P0 SYNCS.PHASECHK.TRANS64 P0, [R8+URZ], R5 ;  /* 0x00000005080085a7 */ /* 0x000e64000800007f */
[----:B-1----:R-:W-:Y:S05]  /*84f0*/  @!P0 BRA `(.L_x_168) ;  /* 0xfffffffc00f08947 */ /* 0x002fea000383ffff */
[----:B------:R-:W-:Y:S05]  /*8500*/  BRA `(.L_x_198) ;  /* 0xfffffff400907947 */ /* 0x000fea000383ffff */
.L_x_169:
[----:B0-----:R0:W1:Y:S02]  /*8510*/  SYNCS.PHASECHK.TRANS64.TRYWAIT P0, [R9+URZ], R4 ;  /* 0x00000004090075a7 */ /* 0x001064000800017f */
[----:B-1----:R-:W-:Y:S05]  /*8520*/  @!P0 NANOSLEEP.SYNCS 0x989680 ;  /* 0x009896800000895d */ /* 0x002fea0003900000 */
[----:B------:R-:W1:Y:S02]  /*8530*/  @!P0 SYNCS.PHASECHK.TRANS64 P0, [R9+URZ], R4 ;  /* 0x00000004090085a7 */ /* 0x000e64000800007f */
[----:B-1----:R-:W-:Y:S05]  /*8540*/  @!P0 BRA `(.L_x_169) ;  /* 0xfffffffc00f08947 */ /* 0x002fea000383ffff */
[----:B------:R-:W-:Y:S05]  /*8550*/  BRA `(.L_x_199) ;  /* 0xfffffff400a07947 */ /* 0x000fea000383ffff */
.L_x_170:
[----:B0-----:R0:W1:Y:S02]  /*8560*/  SYNCS.PHASECHK.TRANS64.TRYWAIT P0, [R6+URZ], R5 ;  /* 0x00000005060075a7 */ /* 0x001064000800017f */
[----:B-1----:R-:W-:Y:S05]  /*8570*/  @!P0 NANOSLEEP.SYNCS 0x989680 ;  /* 0x009896800000895d */ /* 0x002fea0003900000 */
[----:B------:R-:W1:Y:S02]  /*8580*/  @!P0 SYNCS.PHASECHK.TRANS64 P0, [R6+URZ], R5 ;  /* 0x00000005060085a7 */ /* 0x000e64000800007f */
[----:B-1----:R-:W-:Y:S05]  /*8590*/  @!P0 BRA `(.L_x_170) ;  /* 0xfffffffc00f08947 */ /* 0x002fea000383ffff */
[----:B------:R-:W-:Y:S05]  /*85a0*/  BRA `(.L_x_200) ;  /* 0xfffffff400a87947 */ /* 0x000fea000383ffff */
.L_x_201:
[----:B------:R-:W-:-:S00]  /*85b0*/  BRA `(.L_x_201) ;  /* 0xfffffffc00fc7947 */ /* 0x000fc0000383ffff */
[----:B------:R-:W-:-:S00]  /*85c0*/  NOP ;  /* 0x0000000000007918 */ /* 0x000fc00000000000 */
        /* <DEDUP_REMOVED lines=11> */
.L_x_202:


//--------------------- .nv.global.init           --------------------------
	.section	.nv.global.init,"aw",@progbits
.nv.global.init:
	.type		$str$22,@object
	.size		$str$22,($str$23 - $str$22)
$str$22:
        /*0000*/ 	.byte	0x6b, 0x5f, 0x74, 0x69, 0x6c, 0x65, 0x5f, 0x63, 0x6f, 0x75, 0x6e, 0x74, 0x20, 0x3e, 0x3d, 0x20
        /*0010*/ 	.byte	0x31, 0x00
	.type		$str$23,@object
	.size		$str$23,(__unnamed_1 - $str$23)
$str$23:
        /*0012*/ 	.byte	0x2f, 0x74, 0x6d, 0x70, 0x2f, 0x63, 0x75, 0x74, 0x6c, 0x61, 0x73, 0x73, 0x5f, 0x73, 0x77, 0x65
        /*0022*/ 	.byte	0x65, 0x70, 0x5f, 0x73, 0x72, 0x63, 0x2f, 0x69, 0x6e, 0x63, 0x6c, 0x75, 0x64, 0x65, 0x2f, 0x63
        /*0032*/ 	.byte	0x75, 0x74, 0x6c, 0x61, 0x73, 0x73, 0x2f, 0x67, 0x65, 0x6d, 0x6d, 0x2f, 0x63, 0x6f, 0x6c, 0x6c
        /*0042*/ 	.byte	0x65, 0x63, 0x74, 0x69, 0x76, 0x65, 0x2f, 0x73, 0x6d, 0x39, 0x30, 0x5f, 0x6d, 0x6d, 0x61, 0x5f
        /*0052*/ 	.byte	0x74, 0x6d, 0x61, 0x5f, 0x67, 0x6d, 0x6d, 0x61, 0x5f, 0x73, 0x73, 0x5f, 0x77, 0x61, 0x72, 0x70
        /*0062*/ 	.byte	0x73, 0x70, 0x65, 0x63, 0x69, 0x61, 0x6c, 0x69, 0x7a, 0x65, 0x64, 0x2e, 0x68, 0x70, 0x70, 0x00
	.type		__unnamed_1,@object
	.size		__unnamed_1,(.L_0 - __unnamed_1)
__unnamed_1:
        /*0072*/ 	.byte	0x76, 0x6f, 0x69, 0x64, 0x20, 0x63, 0x75, 0x74, 0x6c, 0x61, 0x73, 0x73, 0x3a, 0x3a, 0x67, 0x65
        /* <DEDUP_REMOVED lines=180> */
        /*0bc2*/ 	.byte	0x74, 0x79, 0x5d, 0x00
.L_0:


//--------------------- .nv.shared._ZN7cutlass13device_kernelINS_4gemm6kernel13GemmUniversalIN4cute5tupleIJiiiiEEENS1_10collective13CollectiveMmaINS1_34MainloopSm90TmaGmmaWarpSpecializedILi23ENS5_IJNS4_1CILi2EEENSA_ILi1EEESC_EEENS1_35KernelTmaWarpSpecializedCooperativeEEENS5_IJNSA_ILi256EEENSA_ILi48EEENSA_ILi16EEEEEENS_6half_tENS5_IJlSC_lEEESK_SL_NS4_8TiledMMAINS4_8MMA_AtomIJNS4_4SM904GMMA25MMA_64x16x16_F32F16F16_SSILNSP_5MajorE0ELSR_0ELNSP_7ScaleInE1ELSS_1EEEEEENS4_6LayoutISD_NS5_IJSC_NSA_ILi0EEESW_EEEEENS5_IJNS4_10UnderscoreESZ_SZ_EEEEENS4_13SM90_TMA_LOADENS4_14ComposedLayoutINS4_7SwizzleILi1ELi4ELi3EEENS4_18smem_ptr_flag_bitsILi16EEENSV_INS5_IJNSA_ILi8EEESI_EEENS5_IJSI_SC_EEEEEEEvNS4_8identityENS4_23SM90_TMA_LOAD_MULTICASTES1C_vS1D_EENS_8epilogue10collective6detail29Sm90TmaWarpSpecializedAdapterINS1H_15DefaultEpilogueISK_SL_SL_NS1G_6thread17LinearCombinationISK_Li1EffLNS1L_9ScaleType4KindE0ELNS_15FloatRoundStyleE2ESK_EENS1_15EpilogueDefaultEEEEEvvEEEEvNT_6ParamsE --------------------------
	.section	.nv.shared._ZN7cutlass13device_kernelINS_4gemm6kernel13GemmUniversalIN4cute5tupleIJiiiiEEENS1_10collective13CollectiveMmaINS1_34MainloopSm90TmaGmmaWarpSpecializedILi23ENS5_IJNS4_1CILi2EEENSA_ILi1EEESC_EEENS1_35KernelTmaWarpSpecializedCooperativeEEENS5_IJNSA_ILi256EEENSA_ILi48EEENSA_ILi16EEEEEENS_6half_tENS5_IJlSC_lEEESK_SL_NS4_8TiledMMAINS4_8MMA_AtomIJNS4_4SM904GMMA25MMA_64x16x16_F32F16F16_SSILNSP_5MajorE0ELSR_0ELNSP_7ScaleInE1ELSS_1EEEEEENS4_6LayoutISD_NS5_IJSC_NSA_ILi0EEESW_EEEEENS5_IJNS4_10UnderscoreESZ_SZ_EEEEENS4_13SM90_TMA_LOADENS4_14ComposedLayoutINS4_7SwizzleILi1ELi4ELi3EEENS4_18smem_ptr_flag_bitsILi16EEENSV_INS5_IJNSA_ILi8EEESI_EEENS5_IJSI_SC_EEEEEEEvNS4_8identityENS4_23SM90_TMA_LOAD_MULTICASTES1C_vS1D_EENS_8epilogue10collective6detail29Sm90TmaWarpSpecializedAdapterINS1H_15DefaultEpilogueISK_SL_SL_NS1G_6thread17LinearCombinationISK_Li1EffLNS1L_9ScaleType4KindE0ELNS_15FloatRoundStyleE2ESK_EENS1_15EpilogueDefaultEEEEEvvEEEEvNT_6ParamsE,"aw",@nobits
	.sectionflags	@""
	.align	16
	.zero		1024


//--------------------- .nv.shared.reserved.0     --------------------------
	.section	.nv.shared.reserved.0,"aw",@nobits
	.weak		__nv_reservedSMEM_offset_0_alias
	.size		__nv_reservedSMEM_offset_0_alias, 0, 0
	.other		__nv_reservedSMEM_offset_0_alias,@"STO_CUDA_RESERVED_SHARED STV_DEFAULT"
__nv_reservedSMEM_offset_0_alias:
	.zero		0


//--------------------- .nv.global                --------------------------
	.section	.nv.global,"aw",@nobits
.nv.global:
	.type		_ZN40_INTERNAL_a9478575_4_k_cu_36b0bfa7_147794cute1_E,@object
	.size		_ZN40_INTERNAL_a9478575_4_k_cu_36b0bfa7_147794cute1_E,(_ZN40_INTERNAL_a9478575_4_k_cu_36b0bfa7_147794cuda3std3__45__cpo6cbeginE - _ZN40_INTERNAL_a9478575_4_k_cu_36b0bfa7_147794cute1_E)
_ZN40_INTERNAL_a9478575_4_k_cu_36b0bfa7_147794cute1_E:
	.zero		1
	.type		_ZN40_INTERNAL_a9478575_4_k_cu_36b0bfa7_147794cuda3std3__45__cpo6cbeginE,@object
	.size		_ZN40_INTERNAL_a9478575_4_k_cu_36b0bfa7_147794cuda3std3__45__cpo6cbeginE,(_ZN40_INTERNAL_a9478575_4_k_cu_36b0bfa7_147794cuda3std3__48in_placeE - _ZN40_INTERNAL_a9478575_4_k_cu_36b0bfa7_147794cuda3std3__45__cpo6cbeginE)
_ZN40_INTERNAL_a9478575_4_k_cu_36b0bfa7_147794cuda3std3__45__cpo6cbeginE:
	.zero		1
	.type		_ZN40_INTERNAL_a9478575_4_k_cu_36b0bfa7_147794cuda3std3__48in_placeE,@object
	.size		_ZN40_INTERNAL_a9478575_4_k_cu_36b0bfa7_147794cuda3std3__48in_placeE,(_ZN40_INTERNAL_a9478575_4_k_cu_36b0bfa7_147794cuda3std6ranges3__45__cpo9iter_moveE - _ZN40_INTERNAL_a9478575_4_k_cu_36b0bfa7_147794cuda3std3__48in_placeE)
_ZN40_INTERNAL_a9478575_4_k_cu_36b0bfa7_147794cuda3std3__48in_placeE:
	.zero		1
	.type		_ZN40_INTERNAL_a9478575_4_k_cu_36b0bfa7_147794cuda3std6ranges3__45__cpo9iter_moveE,@object
	.size		_ZN40_INTERNAL_a9478575_4_k_cu_36b0bfa7_147794cuda3std6ranges3__45__cpo9iter_moveE,(_ZN40_INTERNAL_a9478575_4_k_cu_36b0bfa7_147794cuda3std3__45__cpo5beginE - _ZN40_INTERNAL_a9478575_4_k_cu_36b0bfa7_147794cuda3std6ranges3__45__cpo9iter_moveE)
_ZN40_INTERNAL_a9478575_4_k_cu_36b0bfa7_147794cuda3std6ranges3__45__cpo9iter_moveE:
	.zero		1
	.type		_ZN40_INTERNAL_a9478575_4_k_cu_36b0bfa7_147794cuda3std3__45__cpo5beginE,@object
	.size		_ZN40_INTERNAL_a9478575_4_k_cu_36b0bfa7_147794cuda3std3__45__cpo5beginE,(_ZN40_INTERNAL_a9478575_4_k_cu_36b0bfa7_147794cuda3std3__442_GLOBAL__N__a9478575_4_k_cu_36b0bfa7_147796ignoreE - _ZN40_INTERNAL_a9478575_4_k_cu_36b0bfa7_147794cuda3std3__45__cpo5beginE)
_ZN40_INTERNAL_a9478575_4_k_cu_36b0bfa7_147794cuda3std3__45__cpo5beginE:
	.zero		1
	.type		_ZN40_INTERNAL_a9478575_4_k_cu_36b0bfa7_147794cuda3std3__442_GLOBAL__N__a9478575_4_k_cu_36b0bfa7_147796ignoreE,@object
	.size		_ZN40_INTERNAL_a9478575_4_k_cu_36b0bfa7_147794cuda3std3__442_GLOBAL__N__a9478575_4_k_cu_36b0bfa7_147796ignoreE,(_ZN40_INTERNAL_a9478575_4_k_cu_36b0bfa7_147794cute7productE - _ZN40_INTERNAL_a9478575_4_k_cu_36b0bfa7_147794cuda3std3__442_GLOBAL__N__a9478575_4_k_cu_36b0bfa7_147796ignoreE)
_ZN40_INTERNAL_a9478575_4_k_cu_36b0bfa7_147794cuda3std3__442_GLOBAL__N__a9478575_4_k_cu_36b0bfa7_147796ignoreE:
	.zero		1
	.type		_ZN40_INTERNAL_a9478575_4_k_cu_36b0bfa7_147794cute7productE,@object
	.size		_ZN40_INTERNAL_a9478575_4_k_cu_36b0bfa7_147794cute7productE,(_ZN40_INTERNAL_a9478575_4_k_cu_36b0bfa7_147794cuda3std3__45__cpo3endE - _ZN40_INTERNAL_a9478575_4_k_cu_36b0bfa7_147794cute7productE)
_ZN40_INTERNAL_a9478575_4_k_cu_36b0bfa7_147794cute7productE:
	.zero		1
	.type		_ZN40_INTERNAL_a9478575_4_k_cu_36b0bfa7_147794cuda3std3__45__cpo3endE,@object
	.size		_ZN40_INTERNAL_a9478575_4_k_cu_36b0bfa7_147794cuda3std3__45__cpo3endE,(_ZN40_INTERNAL_a9478575_4_k_cu_36b0bfa7_147794cuda3std3__419piecewise_constructE - _ZN40_INTERNAL_a9478575_4_k_cu_36b0bfa7_147794cuda3std3__45__cpo3endE)
_ZN40_INTERNAL_a9478575_4_k_cu_36b0bfa7_147794cuda3std3__45__cpo3endE:
	.zero		1
	.type		_ZN40_INTERNAL_a9478575_4_k_cu_36b0bfa7_147794cuda3std3__419piecewise_constructE,@object
	.size		_ZN40_INTERNAL_a9478575_4_k_cu_36b0bfa7_147794cuda3std3__419piecewise_constructE,(_ZN40_INTERNAL_a9478575_4_k_cu_36b0bfa7_147794cuda3std3__45__cpo4cendE - _ZN40_INTERNAL_a9478575_4_k_cu_36b0bfa7_147794cuda3std3__419piecewise_constructE)
_ZN40_INTERNAL_a9478575_4_k_cu_36b0bfa7_147794cuda3std3__419piecewise_constructE:
	.zero		1
	.type		_ZN40_INTERNAL_a9478575_4_k_cu_36b0bfa7_147794cuda3std3__45__cpo4cendE,@object
	.size		_ZN40_INTERNAL_a9478575_4_k_cu_36b0bfa7_147794cuda3std3__45__cpo4cendE,(_ZN40_INTERNAL_a9478575_4_k_cu_36b0bfa7_147794cuda3std6ranges3__45__cpo4swapE - _ZN40_INTERNAL_a9478575_4_k_cu_36b0bfa7_147794cuda3std3__45__cpo4cendE)
_ZN40_INTERNAL_a9478575_4_k_cu_36b0bfa7_147794cuda3std3__45__cpo4cendE:
	.zero		1
	.type		_ZN40_INTERNAL_a9478575_4_k_cu_36b0bfa7_147794cuda3std6ranges3__45__cpo4swapE,@object
	.size		_ZN40_INTERNAL_a9478575_4_k_cu_36b0bfa7_147794cuda3std6ranges3__45__cpo4swapE,(.L_8 - _ZN40_INTERNAL_a9478575_4_k_cu_36b0bfa7_147794cuda3std6ranges3__45__cpo4swapE)
_ZN40_INTERNAL_a9478575_4_k_cu_36b0bfa7_147794cuda3std6ranges3__45__cpo4swapE:
	.zero		1
.L_8:


//--------------------- .nv.constant0._ZN7cutlass13device_kernelINS_4gemm6kernel13GemmUniversalIN4cute5tupleIJiiiiEEENS1_10collective13CollectiveMmaINS1_34MainloopSm90TmaGmmaWarpSpecializedILi23ENS5_IJNS4_1CILi2EEENSA_ILi1EEESC_EEENS1_35KernelTmaWarpSpecializedCooperativeEEENS5_IJNSA_ILi256EEENSA_ILi48EEENSA_ILi16EEEEEENS_6half_tENS5_IJlSC_lEEESK_SL_NS4_8TiledMMAINS4_8MMA_AtomIJNS4_4SM904GMMA25MMA_64x16x16_F32F16F16_SSILNSP_5MajorE0ELSR_0ELNSP_7ScaleInE1ELSS_1EEEEEENS4_6LayoutISD_NS5_IJSC_NSA_ILi0EEESW_EEEEENS5_IJNS4_10UnderscoreESZ_SZ_EEEEENS4_13SM90_TMA_LOADENS4_14ComposedLayoutINS4_7SwizzleILi1ELi4ELi3EEENS4_18smem_ptr_flag_bitsILi16EEENSV_INS5_IJNSA_ILi8EEESI_EEENS5_IJSI_SC_EEEEEEEvNS4_8identityENS4_23SM90_TMA_LOAD_MULTICASTES1C_vS1D_EENS_8epilogue10collective6detail29Sm90TmaWarpSpecializedAdapterINS1H_15DefaultEpilogueISK_SL_SL_NS1G_6thread17LinearCombinationISK_Li1EffLNS1L_9ScaleType4KindE0ELNS_15FloatRoundStyleE2ESK_EENS1_15EpilogueDefaultEEEEEvvEEEEvNT_6ParamsE --------------------------
	.section	.nv.constant0._ZN7cutlass13device_kernelINS_4gemm6kernel13GemmUniversalIN4cute5tupleIJiiiiEEENS1_10collective13CollectiveMmaINS1_34MainloopSm90TmaGmmaWarpSpecializedILi23ENS5_IJNS4_1CILi2EEENSA_ILi1EEESC_EEENS1_35KernelTmaWarpSpecializedCooperativeEEENS5_IJNSA_ILi256EEENSA_ILi48EEENSA_ILi16EEEEEENS_6half_tENS5_IJlSC_lEEESK_SL_NS4_8TiledMMAINS4_8MMA_AtomIJNS4_4SM904GMMA25MMA_64x16x16_F32F16F16_SSILNSP_5MajorE0ELSR_0ELNSP_7ScaleInE1ELSS_1EEEEEENS4_6LayoutISD_NS5_IJSC_NSA_ILi0EEESW_EEEEENS5_IJNS4_10UnderscoreESZ_SZ_EEEEENS4_13SM90_TMA_LOADENS4_14ComposedLayoutINS4_7SwizzleILi1ELi4ELi3EEENS4_18smem_ptr_flag_bitsILi16EEENSV_INS5_IJNSA_ILi8EEESI_EEENS5_IJSI_SC_EEEEEEEvNS4_8identityENS4_23SM90_TMA_LOAD_MULTICASTES1C_vS1D_EENS_8epilogue10collective6detail29Sm90TmaWarpSpecializedAdapterINS1H_15DefaultEpilogueISK_SL_SL_NS1G_6thread17LinearCombinationISK_Li1EffLNS1L_9ScaleType4KindE0ELNS_15FloatRoundStyleE2ESK_EENS1_15EpilogueDefaultEEEEEvvEEEEvNT_6ParamsE,"a",@progbits
	.sectionflags	@""
	.align	4
.nv.constant0._ZN7cutlass13device_kernelINS_4gemm6kernel13GemmUniversalIN4cute5tupleIJiiiiEEENS1_10collective13CollectiveMmaINS1_34MainloopSm90TmaGmmaWarpSpecializedILi23ENS5_IJNS4_1CILi2EEENSA_ILi1EEESC_EEENS1_35KernelTmaWarpSpecializedCooperativeEEENS5_IJNSA_ILi256EEENSA_ILi48EEENSA_ILi16EEEEEENS_6half_tENS5_IJlSC_lEEESK_SL_NS4_8TiledMMAINS4_8MMA_AtomIJNS4_4SM904GMMA25MMA_64x16x16_F32F16F16_SSILNSP_5MajorE0ELSR_0ELNSP_7ScaleInE1ELSS_1EEEEEENS4_6LayoutISD_NS5_IJSC_NSA_ILi0EEESW_EEEEENS5_IJNS4_10UnderscoreESZ_SZ_EEEEENS4_13SM90_TMA_LOADENS4_14ComposedLayoutINS4_7SwizzleILi1ELi4ELi3EEENS4_18smem_ptr_flag_bitsILi16EEENSV_INS5_IJNSA_ILi8EEESI_EEENS5_IJSI_SC_EEEEEEEvNS4_8identityENS4_23SM90_TMA_LOAD_MULTICASTES1C_vS1D_EENS_8epilogue10collective6detail29Sm90TmaWarpSpecializedAdapterINS1H_15DefaultEpilogueISK_SL_SL_NS1G_6thread17LinearCombinationISK_Li1EffLNS1L_9ScaleType4KindE0ELNS_15FloatRoundStyleE2ESK_EENS1_15EpilogueDefaultEEEEEvvEEEEvNT_6ParamsE:
	.zero		1664


//--------------------- SYMBOLS --------------------------

	.type		.nv.reservedSmem.offset0,@object
	.size		.nv.reservedSmem.offset0,0x4
	.type		__assertfail,@function
